//
// Generated by NVIDIA NVVM Compiler
//
// Compiler Build ID: CL-36424714
// Cuda compilation tools, release 13.0, V13.0.88
// Based on NVVM 20.0.0
//

.version 9.0
.target sm_100
.address_size 64

	// .globl	_Z17randomPlaysKernelP5StatePdPiS2_S0_
.global .align 4 .b8 precalc_xorwow_matrix[102400];
.global .align 4 .b8 precalc_xorwow_offset_matrix[102400];
.global .align 4 .b8 mrg32k3aM1[2304];
.global .align 4 .b8 mrg32k3aM2[2304];
.global .align 4 .b8 mrg32k3aM1SubSeq[2016];
.global .align 4 .b8 mrg32k3aM2SubSeq[2016];
.global .align 4 .b8 mrg32k3aM1Seq[2304];
.global .align 4 .b8 mrg32k3aM2Seq[2304];
.const .align 8 .b8 __cr_lgamma_table[72];
// _ZZ17randomPlaysKernelP5StatePdPiS2_S0_E11localCounts has been demoted

.visible .entry _Z17randomPlaysKernelP5StatePdPiS2_S0_(
	.param .u64 .ptr .align 1 _Z17randomPlaysKernelP5StatePdPiS2_S0__param_0,
	.param .u64 .ptr .align 1 _Z17randomPlaysKernelP5StatePdPiS2_S0__param_1,
	.param .u64 .ptr .align 1 _Z17randomPlaysKernelP5StatePdPiS2_S0__param_2,
	.param .u64 .ptr .align 1 _Z17randomPlaysKernelP5StatePdPiS2_S0__param_3,
	.param .u64 .ptr .align 1 _Z17randomPlaysKernelP5StatePdPiS2_S0__param_4
)
{
	.local .align 8 .b8 	__local_depot0[3736];
	.reg .b64 	%SP;
	.reg .b64 	%SPL;
	.reg .pred 	%p<238>;
	.reg .b16 	%rs<31>;
	.reg .b32 	%r<848>;
	.reg .b64 	%rd<372>;
	.reg .b64 	%fd<68>;
	// demoted variable
	.shared .align 8 .b8 _ZZ17randomPlaysKernelP5StatePdPiS2_S0_E11localCounts[8192];
	mov.u64 	%SPL, __local_depot0;
	ld.param.u64 	%rd42, [_Z17randomPlaysKernelP5StatePdPiS2_S0__param_0];
	ld.param.u64 	%rd43, [_Z17randomPlaysKernelP5StatePdPiS2_S0__param_2];
	ld.param.u64 	%rd44, [_Z17randomPlaysKernelP5StatePdPiS2_S0__param_3];
	ld.param.u64 	%rd45, [_Z17randomPlaysKernelP5StatePdPiS2_S0__param_4];
	cvta.to.global.u64 	%rd46, %rd42;
	cvta.to.global.u64 	%rd47, %rd44;
	cvta.to.global.u64 	%rd48, %rd43;
	cvta.to.global.u64 	%rd49, %rd45;
	add.u64 	%rd1, %SPL, 0;
	add.u64 	%rd2, %SPL, 648;
	add.u64 	%rd3, %SPL, 729;
	add.u64 	%rd4, %SPL, 0;
	add.u64 	%rd5, %SPL, 648;
	add.u64 	%rd6, %SPL, 729;
	add.u64 	%rd7, %SPL, 816;
	add.u64 	%rd8, %SPL, 1464;
	add.u64 	%rd9, %SPL, 2112;
	add.u64 	%rd10, %SPL, 2760;
	add.u64 	%rd11, %SPL, 3408;
	mov.u32 	%r140, %tid.x;
	mov.u32 	%r141, %ctaid.x;
	mov.u32 	%r142, %ntid.x;
	mad.lo.s32 	%r143, %r141, %r142, %r140;
	// begin inline asm
	mov.u64 	%rd41, %clock64;
	// end inline asm
	cvt.s64.s32 	%rd61, %r143;
	add.s64 	%rd62, %rd41, %rd61;
	cvt.u32.u64 	%r144, %rd62;
	xor.b32  	%r145, %r144, -1429050551;
	mul.lo.s32 	%r146, %r145, 1099087573;
	{ .reg .b32 tmp; mov.b64 {tmp, %r147}, %rd62; }
	xor.b32  	%r148, %r147, -136515619;
	mul.lo.s32 	%r149, %r148, -1703105765;
	add.s32 	%r150, %r146, %r149;
	add.s32 	%r784, %r150, 6615241;
	add.s32 	%r785, %r146, 123456789;
	xor.b32  	%r786, %r146, 362436069;
	add.s32 	%r787, %r149, 521288629;
	xor.b32  	%r788, %r149, 88675123;
	add.s32 	%r789, %r146, 5783321;
	mul.lo.s32 	%r151, %r141, 81;
	mul.wide.u32 	%rd63, %r151, 4;
	add.s64 	%rd64, %rd46, %rd63;
	ld.global.u32 	%r152, [%rd64];
	st.local.u32 	[%rd11], %r152;
	add.s32 	%r153, %r151, 1;
	mul.wide.u32 	%rd65, %r153, 4;
	add.s64 	%rd66, %rd46, %rd65;
	ld.global.u32 	%r154, [%rd66];
	st.local.u32 	[%rd11+4], %r154;
	add.s32 	%r155, %r151, 2;
	mul.wide.u32 	%rd67, %r155, 4;
	add.s64 	%rd68, %rd46, %rd67;
	ld.global.u32 	%r156, [%rd68];
	st.local.u32 	[%rd11+8], %r156;
	add.s32 	%r157, %r151, 3;
	mul.wide.u32 	%rd69, %r157, 4;
	add.s64 	%rd70, %rd46, %rd69;
	ld.global.u32 	%r158, [%rd70];
	st.local.u32 	[%rd11+12], %r158;
	add.s32 	%r159, %r151, 4;
	mul.wide.u32 	%rd71, %r159, 4;
	add.s64 	%rd72, %rd46, %rd71;
	ld.global.u32 	%r160, [%rd72];
	st.local.u32 	[%rd11+16], %r160;
	add.s32 	%r161, %r151, 5;
	mul.wide.u32 	%rd73, %r161, 4;
	add.s64 	%rd74, %rd46, %rd73;
	ld.global.u32 	%r162, [%rd74];
	st.local.u32 	[%rd11+20], %r162;
	add.s32 	%r163, %r151, 6;
	mul.wide.u32 	%rd75, %r163, 4;
	add.s64 	%rd76, %rd46, %rd75;
	ld.global.u32 	%r164, [%rd76];
	st.local.u32 	[%rd11+24], %r164;
	add.s32 	%r165, %r151, 7;
	mul.wide.u32 	%rd77, %r165, 4;
	add.s64 	%rd78, %rd46, %rd77;
	ld.global.u32 	%r166, [%rd78];
	st.local.u32 	[%rd11+28], %r166;
	add.s32 	%r167, %r151, 8;
	mul.wide.u32 	%rd79, %r167, 4;
	add.s64 	%rd80, %rd46, %rd79;
	ld.global.u32 	%r168, [%rd80];
	st.local.u32 	[%rd11+32], %r168;
	add.s32 	%r169, %r151, 9;
	mul.wide.u32 	%rd81, %r169, 4;
	add.s64 	%rd82, %rd46, %rd81;
	ld.global.u32 	%r170, [%rd82];
	st.local.u32 	[%rd11+36], %r170;
	add.s32 	%r171, %r151, 10;
	mul.wide.u32 	%rd83, %r171, 4;
	add.s64 	%rd84, %rd46, %rd83;
	ld.global.u32 	%r172, [%rd84];
	st.local.u32 	[%rd11+40], %r172;
	add.s32 	%r173, %r151, 11;
	mul.wide.u32 	%rd85, %r173, 4;
	add.s64 	%rd86, %rd46, %rd85;
	ld.global.u32 	%r174, [%rd86];
	st.local.u32 	[%rd11+44], %r174;
	add.s32 	%r175, %r151, 12;
	mul.wide.u32 	%rd87, %r175, 4;
	add.s64 	%rd88, %rd46, %rd87;
	ld.global.u32 	%r176, [%rd88];
	st.local.u32 	[%rd11+48], %r176;
	add.s32 	%r177, %r151, 13;
	mul.wide.u32 	%rd89, %r177, 4;
	add.s64 	%rd90, %rd46, %rd89;
	ld.global.u32 	%r178, [%rd90];
	st.local.u32 	[%rd11+52], %r178;
	add.s32 	%r179, %r151, 14;
	mul.wide.u32 	%rd91, %r179, 4;
	add.s64 	%rd92, %rd46, %rd91;
	ld.global.u32 	%r180, [%rd92];
	st.local.u32 	[%rd11+56], %r180;
	add.s32 	%r181, %r151, 15;
	mul.wide.u32 	%rd93, %r181, 4;
	add.s64 	%rd94, %rd46, %rd93;
	ld.global.u32 	%r182, [%rd94];
	st.local.u32 	[%rd11+60], %r182;
	add.s32 	%r183, %r151, 16;
	mul.wide.u32 	%rd95, %r183, 4;
	add.s64 	%rd96, %rd46, %rd95;
	ld.global.u32 	%r184, [%rd96];
	st.local.u32 	[%rd11+64], %r184;
	add.s32 	%r185, %r151, 17;
	mul.wide.u32 	%rd97, %r185, 4;
	add.s64 	%rd98, %rd46, %rd97;
	ld.global.u32 	%r186, [%rd98];
	st.local.u32 	[%rd11+68], %r186;
	add.s32 	%r187, %r151, 18;
	mul.wide.u32 	%rd99, %r187, 4;
	add.s64 	%rd100, %rd46, %rd99;
	ld.global.u32 	%r188, [%rd100];
	st.local.u32 	[%rd11+72], %r188;
	add.s32 	%r189, %r151, 19;
	mul.wide.u32 	%rd101, %r189, 4;
	add.s64 	%rd102, %rd46, %rd101;
	ld.global.u32 	%r190, [%rd102];
	st.local.u32 	[%rd11+76], %r190;
	add.s32 	%r191, %r151, 20;
	mul.wide.u32 	%rd103, %r191, 4;
	add.s64 	%rd104, %rd46, %rd103;
	ld.global.u32 	%r192, [%rd104];
	st.local.u32 	[%rd11+80], %r192;
	add.s32 	%r193, %r151, 21;
	mul.wide.u32 	%rd105, %r193, 4;
	add.s64 	%rd106, %rd46, %rd105;
	ld.global.u32 	%r194, [%rd106];
	st.local.u32 	[%rd11+84], %r194;
	add.s32 	%r195, %r151, 22;
	mul.wide.u32 	%rd107, %r195, 4;
	add.s64 	%rd108, %rd46, %rd107;
	ld.global.u32 	%r196, [%rd108];
	st.local.u32 	[%rd11+88], %r196;
	add.s32 	%r197, %r151, 23;
	mul.wide.u32 	%rd109, %r197, 4;
	add.s64 	%rd110, %rd46, %rd109;
	ld.global.u32 	%r198, [%rd110];
	st.local.u32 	[%rd11+92], %r198;
	add.s32 	%r199, %r151, 24;
	mul.wide.u32 	%rd111, %r199, 4;
	add.s64 	%rd112, %rd46, %rd111;
	ld.global.u32 	%r200, [%rd112];
	st.local.u32 	[%rd11+96], %r200;
	add.s32 	%r201, %r151, 25;
	mul.wide.u32 	%rd113, %r201, 4;
	add.s64 	%rd114, %rd46, %rd113;
	ld.global.u32 	%r202, [%rd114];
	st.local.u32 	[%rd11+100], %r202;
	add.s32 	%r203, %r151, 26;
	mul.wide.u32 	%rd115, %r203, 4;
	add.s64 	%rd116, %rd46, %rd115;
	ld.global.u32 	%r204, [%rd116];
	st.local.u32 	[%rd11+104], %r204;
	add.s32 	%r205, %r151, 27;
	mul.wide.u32 	%rd117, %r205, 4;
	add.s64 	%rd118, %rd46, %rd117;
	ld.global.u32 	%r206, [%rd118];
	st.local.u32 	[%rd11+108], %r206;
	add.s32 	%r207, %r151, 28;
	mul.wide.u32 	%rd119, %r207, 4;
	add.s64 	%rd120, %rd46, %rd119;
	ld.global.u32 	%r208, [%rd120];
	st.local.u32 	[%rd11+112], %r208;
	add.s32 	%r209, %r151, 29;
	mul.wide.u32 	%rd121, %r209, 4;
	add.s64 	%rd122, %rd46, %rd121;
	ld.global.u32 	%r210, [%rd122];
	st.local.u32 	[%rd11+116], %r210;
	add.s32 	%r211, %r151, 30;
	mul.wide.u32 	%rd123, %r211, 4;
	add.s64 	%rd124, %rd46, %rd123;
	ld.global.u32 	%r212, [%rd124];
	st.local.u32 	[%rd11+120], %r212;
	add.s32 	%r213, %r151, 31;
	mul.wide.u32 	%rd125, %r213, 4;
	add.s64 	%rd126, %rd46, %rd125;
	ld.global.u32 	%r214, [%rd126];
	st.local.u32 	[%rd11+124], %r214;
	add.s32 	%r215, %r151, 32;
	mul.wide.u32 	%rd127, %r215, 4;
	add.s64 	%rd128, %rd46, %rd127;
	ld.global.u32 	%r216, [%rd128];
	st.local.u32 	[%rd11+128], %r216;
	add.s32 	%r217, %r151, 33;
	mul.wide.u32 	%rd129, %r217, 4;
	add.s64 	%rd130, %rd46, %rd129;
	ld.global.u32 	%r218, [%rd130];
	st.local.u32 	[%rd11+132], %r218;
	add.s32 	%r219, %r151, 34;
	mul.wide.u32 	%rd131, %r219, 4;
	add.s64 	%rd132, %rd46, %rd131;
	ld.global.u32 	%r220, [%rd132];
	st.local.u32 	[%rd11+136], %r220;
	add.s32 	%r221, %r151, 35;
	mul.wide.u32 	%rd133, %r221, 4;
	add.s64 	%rd134, %rd46, %rd133;
	ld.global.u32 	%r222, [%rd134];
	st.local.u32 	[%rd11+140], %r222;
	add.s32 	%r223, %r151, 36;
	mul.wide.u32 	%rd135, %r223, 4;
	add.s64 	%rd136, %rd46, %rd135;
	ld.global.u32 	%r224, [%rd136];
	st.local.u32 	[%rd11+144], %r224;
	add.s32 	%r225, %r151, 37;
	mul.wide.u32 	%rd137, %r225, 4;
	add.s64 	%rd138, %rd46, %rd137;
	ld.global.u32 	%r226, [%rd138];
	st.local.u32 	[%rd11+148], %r226;
	add.s32 	%r227, %r151, 38;
	mul.wide.u32 	%rd139, %r227, 4;
	add.s64 	%rd140, %rd46, %rd139;
	ld.global.u32 	%r228, [%rd140];
	st.local.u32 	[%rd11+152], %r228;
	add.s32 	%r229, %r151, 39;
	mul.wide.u32 	%rd141, %r229, 4;
	add.s64 	%rd142, %rd46, %rd141;
	ld.global.u32 	%r230, [%rd142];
	st.local.u32 	[%rd11+156], %r230;
	add.s32 	%r231, %r151, 40;
	mul.wide.u32 	%rd143, %r231, 4;
	add.s64 	%rd144, %rd46, %rd143;
	ld.global.u32 	%r232, [%rd144];
	st.local.u32 	[%rd11+160], %r232;
	add.s32 	%r233, %r151, 41;
	mul.wide.u32 	%rd145, %r233, 4;
	add.s64 	%rd146, %rd46, %rd145;
	ld.global.u32 	%r234, [%rd146];
	st.local.u32 	[%rd11+164], %r234;
	add.s32 	%r235, %r151, 42;
	mul.wide.u32 	%rd147, %r235, 4;
	add.s64 	%rd148, %rd46, %rd147;
	ld.global.u32 	%r236, [%rd148];
	st.local.u32 	[%rd11+168], %r236;
	add.s32 	%r237, %r151, 43;
	mul.wide.u32 	%rd149, %r237, 4;
	add.s64 	%rd150, %rd46, %rd149;
	ld.global.u32 	%r238, [%rd150];
	st.local.u32 	[%rd11+172], %r238;
	add.s32 	%r239, %r151, 44;
	mul.wide.u32 	%rd151, %r239, 4;
	add.s64 	%rd152, %rd46, %rd151;
	ld.global.u32 	%r240, [%rd152];
	st.local.u32 	[%rd11+176], %r240;
	add.s32 	%r241, %r151, 45;
	mul.wide.u32 	%rd153, %r241, 4;
	add.s64 	%rd154, %rd46, %rd153;
	ld.global.u32 	%r242, [%rd154];
	st.local.u32 	[%rd11+180], %r242;
	add.s32 	%r243, %r151, 46;
	mul.wide.u32 	%rd155, %r243, 4;
	add.s64 	%rd156, %rd46, %rd155;
	ld.global.u32 	%r244, [%rd156];
	st.local.u32 	[%rd11+184], %r244;
	add.s32 	%r245, %r151, 47;
	mul.wide.u32 	%rd157, %r245, 4;
	add.s64 	%rd158, %rd46, %rd157;
	ld.global.u32 	%r246, [%rd158];
	st.local.u32 	[%rd11+188], %r246;
	add.s32 	%r247, %r151, 48;
	mul.wide.u32 	%rd159, %r247, 4;
	add.s64 	%rd160, %rd46, %rd159;
	ld.global.u32 	%r248, [%rd160];
	st.local.u32 	[%rd11+192], %r248;
	add.s32 	%r249, %r151, 49;
	mul.wide.u32 	%rd161, %r249, 4;
	add.s64 	%rd162, %rd46, %rd161;
	ld.global.u32 	%r250, [%rd162];
	st.local.u32 	[%rd11+196], %r250;
	add.s32 	%r251, %r151, 50;
	mul.wide.u32 	%rd163, %r251, 4;
	add.s64 	%rd164, %rd46, %rd163;
	ld.global.u32 	%r252, [%rd164];
	st.local.u32 	[%rd11+200], %r252;
	add.s32 	%r253, %r151, 51;
	mul.wide.u32 	%rd165, %r253, 4;
	add.s64 	%rd166, %rd46, %rd165;
	ld.global.u32 	%r254, [%rd166];
	st.local.u32 	[%rd11+204], %r254;
	add.s32 	%r255, %r151, 52;
	mul.wide.u32 	%rd167, %r255, 4;
	add.s64 	%rd168, %rd46, %rd167;
	ld.global.u32 	%r256, [%rd168];
	st.local.u32 	[%rd11+208], %r256;
	add.s32 	%r257, %r151, 53;
	mul.wide.u32 	%rd169, %r257, 4;
	add.s64 	%rd170, %rd46, %rd169;
	ld.global.u32 	%r258, [%rd170];
	st.local.u32 	[%rd11+212], %r258;
	add.s32 	%r259, %r151, 54;
	mul.wide.u32 	%rd171, %r259, 4;
	add.s64 	%rd172, %rd46, %rd171;
	ld.global.u32 	%r260, [%rd172];
	st.local.u32 	[%rd11+216], %r260;
	add.s32 	%r261, %r151, 55;
	mul.wide.u32 	%rd173, %r261, 4;
	add.s64 	%rd174, %rd46, %rd173;
	ld.global.u32 	%r262, [%rd174];
	st.local.u32 	[%rd11+220], %r262;
	add.s32 	%r263, %r151, 56;
	mul.wide.u32 	%rd175, %r263, 4;
	add.s64 	%rd176, %rd46, %rd175;
	ld.global.u32 	%r264, [%rd176];
	st.local.u32 	[%rd11+224], %r264;
	add.s32 	%r265, %r151, 57;
	mul.wide.u32 	%rd177, %r265, 4;
	add.s64 	%rd178, %rd46, %rd177;
	ld.global.u32 	%r266, [%rd178];
	st.local.u32 	[%rd11+228], %r266;
	add.s32 	%r267, %r151, 58;
	mul.wide.u32 	%rd179, %r267, 4;
	add.s64 	%rd180, %rd46, %rd179;
	ld.global.u32 	%r268, [%rd180];
	st.local.u32 	[%rd11+232], %r268;
	add.s32 	%r269, %r151, 59;
	mul.wide.u32 	%rd181, %r269, 4;
	add.s64 	%rd182, %rd46, %rd181;
	ld.global.u32 	%r270, [%rd182];
	st.local.u32 	[%rd11+236], %r270;
	add.s32 	%r271, %r151, 60;
	mul.wide.u32 	%rd183, %r271, 4;
	add.s64 	%rd184, %rd46, %rd183;
	ld.global.u32 	%r272, [%rd184];
	st.local.u32 	[%rd11+240], %r272;
	add.s32 	%r273, %r151, 61;
	mul.wide.u32 	%rd185, %r273, 4;
	add.s64 	%rd186, %rd46, %rd185;
	ld.global.u32 	%r274, [%rd186];
	st.local.u32 	[%rd11+244], %r274;
	add.s32 	%r275, %r151, 62;
	mul.wide.u32 	%rd187, %r275, 4;
	add.s64 	%rd188, %rd46, %rd187;
	ld.global.u32 	%r276, [%rd188];
	st.local.u32 	[%rd11+248], %r276;
	add.s32 	%r277, %r151, 63;
	mul.wide.u32 	%rd189, %r277, 4;
	add.s64 	%rd190, %rd46, %rd189;
	ld.global.u32 	%r278, [%rd190];
	st.local.u32 	[%rd11+252], %r278;
	add.s32 	%r279, %r151, 64;
	mul.wide.u32 	%rd191, %r279, 4;
	add.s64 	%rd192, %rd46, %rd191;
	ld.global.u32 	%r280, [%rd192];
	st.local.u32 	[%rd11+256], %r280;
	add.s32 	%r281, %r151, 65;
	mul.wide.u32 	%rd193, %r281, 4;
	add.s64 	%rd194, %rd46, %rd193;
	ld.global.u32 	%r282, [%rd194];
	st.local.u32 	[%rd11+260], %r282;
	add.s32 	%r283, %r151, 66;
	mul.wide.u32 	%rd195, %r283, 4;
	add.s64 	%rd196, %rd46, %rd195;
	ld.global.u32 	%r284, [%rd196];
	st.local.u32 	[%rd11+264], %r284;
	add.s32 	%r285, %r151, 67;
	mul.wide.u32 	%rd197, %r285, 4;
	add.s64 	%rd198, %rd46, %rd197;
	ld.global.u32 	%r286, [%rd198];
	st.local.u32 	[%rd11+268], %r286;
	add.s32 	%r287, %r151, 68;
	mul.wide.u32 	%rd199, %r287, 4;
	add.s64 	%rd200, %rd46, %rd199;
	ld.global.u32 	%r288, [%rd200];
	st.local.u32 	[%rd11+272], %r288;
	add.s32 	%r289, %r151, 69;
	mul.wide.u32 	%rd201, %r289, 4;
	add.s64 	%rd202, %rd46, %rd201;
	ld.global.u32 	%r290, [%rd202];
	st.local.u32 	[%rd11+276], %r290;
	add.s32 	%r291, %r151, 70;
	mul.wide.u32 	%rd203, %r291, 4;
	add.s64 	%rd204, %rd46, %rd203;
	ld.global.u32 	%r292, [%rd204];
	st.local.u32 	[%rd11+280], %r292;
	add.s32 	%r293, %r151, 71;
	mul.wide.u32 	%rd205, %r293, 4;
	add.s64 	%rd206, %rd46, %rd205;
	ld.global.u32 	%r294, [%rd206];
	st.local.u32 	[%rd11+284], %r294;
	add.s32 	%r295, %r151, 72;
	mul.wide.u32 	%rd207, %r295, 4;
	add.s64 	%rd208, %rd46, %rd207;
	ld.global.u32 	%r296, [%rd208];
	st.local.u32 	[%rd11+288], %r296;
	add.s32 	%r297, %r151, 73;
	mul.wide.u32 	%rd209, %r297, 4;
	add.s64 	%rd210, %rd46, %rd209;
	ld.global.u32 	%r298, [%rd210];
	st.local.u32 	[%rd11+292], %r298;
	add.s32 	%r299, %r151, 74;
	mul.wide.u32 	%rd211, %r299, 4;
	add.s64 	%rd212, %rd46, %rd211;
	ld.global.u32 	%r300, [%rd212];
	st.local.u32 	[%rd11+296], %r300;
	add.s32 	%r301, %r151, 75;
	mul.wide.u32 	%rd213, %r301, 4;
	add.s64 	%rd214, %rd46, %rd213;
	ld.global.u32 	%r302, [%rd214];
	st.local.u32 	[%rd11+300], %r302;
	add.s32 	%r303, %r151, 76;
	mul.wide.u32 	%rd215, %r303, 4;
	add.s64 	%rd216, %rd46, %rd215;
	ld.global.u32 	%r304, [%rd216];
	st.local.u32 	[%rd11+304], %r304;
	add.s32 	%r305, %r151, 77;
	mul.wide.u32 	%rd217, %r305, 4;
	add.s64 	%rd218, %rd46, %rd217;
	ld.global.u32 	%r306, [%rd218];
	st.local.u32 	[%rd11+308], %r306;
	add.s32 	%r307, %r151, 78;
	mul.wide.u32 	%rd219, %r307, 4;
	add.s64 	%rd220, %rd46, %rd219;
	ld.global.u32 	%r308, [%rd220];
	st.local.u32 	[%rd11+312], %r308;
	add.s32 	%r309, %r151, 79;
	mul.wide.u32 	%rd221, %r309, 4;
	add.s64 	%rd222, %rd46, %rd221;
	ld.global.u32 	%r310, [%rd222];
	st.local.u32 	[%rd11+316], %r310;
	add.s32 	%r311, %r151, 80;
	mul.wide.u32 	%rd223, %r311, 4;
	add.s64 	%rd224, %rd46, %rd223;
	ld.global.u32 	%r312, [%rd224];
	st.local.u32 	[%rd11+320], %r312;
	ld.global.u32 	%r313, [%rd49];
	setp.eq.s32 	%p3, %r313, 1;
	selp.b32 	%r780, 2, 1, %p3;
	mul.wide.u32 	%rd225, %r141, 4;
	add.s64 	%rd226, %rd48, %rd225;
	ld.global.u32 	%r843, [%rd226];
	add.s64 	%rd227, %rd47, %rd225;
	ld.global.u32 	%r842, [%rd227];
	mov.b32 	%r781, 0;
$L__BB0_1:
	mov.u32 	%r844, %r780;
	mov.b32 	%r838, -1;
	st.local.v2.u32 	[%rd10], {%r838, %r838};
	st.local.v2.u32 	[%rd10+8], {%r838, %r838};
	st.local.v2.u32 	[%rd10+16], {%r838, %r838};
	st.local.v2.u32 	[%rd10+24], {%r838, %r838};
	st.local.v2.u32 	[%rd10+32], {%r838, %r838};
	st.local.v2.u32 	[%rd10+40], {%r838, %r838};
	st.local.v2.u32 	[%rd10+48], {%r838, %r838};
	st.local.v2.u32 	[%rd10+56], {%r838, %r838};
	st.local.v2.u32 	[%rd10+64], {%r838, %r838};
	st.local.v2.u32 	[%rd10+72], {%r838, %r838};
	st.local.v2.u32 	[%rd10+80], {%r838, %r838};
	st.local.v2.u32 	[%rd10+88], {%r838, %r838};
	st.local.v2.u32 	[%rd10+96], {%r838, %r838};
	st.local.v2.u32 	[%rd10+104], {%r838, %r838};
	st.local.v2.u32 	[%rd10+112], {%r838, %r838};
	st.local.v2.u32 	[%rd10+120], {%r838, %r838};
	st.local.v2.u32 	[%rd10+128], {%r838, %r838};
	st.local.v2.u32 	[%rd10+136], {%r838, %r838};
	st.local.v2.u32 	[%rd10+144], {%r838, %r838};
	st.local.v2.u32 	[%rd10+152], {%r838, %r838};
	st.local.v2.u32 	[%rd10+160], {%r838, %r838};
	st.local.v2.u32 	[%rd10+168], {%r838, %r838};
	st.local.v2.u32 	[%rd10+176], {%r838, %r838};
	st.local.v2.u32 	[%rd10+184], {%r838, %r838};
	st.local.v2.u32 	[%rd10+192], {%r838, %r838};
	st.local.v2.u32 	[%rd10+200], {%r838, %r838};
	st.local.v2.u32 	[%rd10+208], {%r838, %r838};
	st.local.v2.u32 	[%rd10+216], {%r838, %r838};
	st.local.v2.u32 	[%rd10+224], {%r838, %r838};
	st.local.v2.u32 	[%rd10+232], {%r838, %r838};
	st.local.v2.u32 	[%rd10+240], {%r838, %r838};
	st.local.v2.u32 	[%rd10+248], {%r838, %r838};
	st.local.v2.u32 	[%rd10+256], {%r838, %r838};
	st.local.v2.u32 	[%rd10+264], {%r838, %r838};
	st.local.v2.u32 	[%rd10+272], {%r838, %r838};
	st.local.v2.u32 	[%rd10+280], {%r838, %r838};
	st.local.v2.u32 	[%rd10+288], {%r838, %r838};
	st.local.v2.u32 	[%rd10+296], {%r838, %r838};
	st.local.v2.u32 	[%rd10+304], {%r838, %r838};
	st.local.v2.u32 	[%rd10+312], {%r838, %r838};
	st.local.v2.u32 	[%rd10+320], {%r838, %r838};
	st.local.v2.u32 	[%rd10+328], {%r838, %r838};
	st.local.v2.u32 	[%rd10+336], {%r838, %r838};
	st.local.v2.u32 	[%rd10+344], {%r838, %r838};
	st.local.v2.u32 	[%rd10+352], {%r838, %r838};
	st.local.v2.u32 	[%rd10+360], {%r838, %r838};
	st.local.v2.u32 	[%rd10+368], {%r838, %r838};
	st.local.v2.u32 	[%rd10+376], {%r838, %r838};
	st.local.v2.u32 	[%rd10+384], {%r838, %r838};
	st.local.v2.u32 	[%rd10+392], {%r838, %r838};
	st.local.v2.u32 	[%rd10+400], {%r838, %r838};
	st.local.v2.u32 	[%rd10+408], {%r838, %r838};
	st.local.v2.u32 	[%rd10+416], {%r838, %r838};
	st.local.v2.u32 	[%rd10+424], {%r838, %r838};
	st.local.v2.u32 	[%rd10+432], {%r838, %r838};
	st.local.v2.u32 	[%rd10+440], {%r838, %r838};
	st.local.v2.u32 	[%rd10+448], {%r838, %r838};
	st.local.v2.u32 	[%rd10+456], {%r838, %r838};
	st.local.v2.u32 	[%rd10+464], {%r838, %r838};
	st.local.v2.u32 	[%rd10+472], {%r838, %r838};
	st.local.v2.u32 	[%rd10+480], {%r838, %r838};
	st.local.v2.u32 	[%rd10+488], {%r838, %r838};
	st.local.v2.u32 	[%rd10+496], {%r838, %r838};
	st.local.v2.u32 	[%rd10+504], {%r838, %r838};
	st.local.v2.u32 	[%rd10+512], {%r838, %r838};
	st.local.v2.u32 	[%rd10+520], {%r838, %r838};
	st.local.v2.u32 	[%rd10+528], {%r838, %r838};
	st.local.v2.u32 	[%rd10+536], {%r838, %r838};
	st.local.v2.u32 	[%rd10+544], {%r838, %r838};
	st.local.v2.u32 	[%rd10+552], {%r838, %r838};
	st.local.v2.u32 	[%rd10+560], {%r838, %r838};
	st.local.v2.u32 	[%rd10+568], {%r838, %r838};
	st.local.v2.u32 	[%rd10+576], {%r838, %r838};
	st.local.v2.u32 	[%rd10+584], {%r838, %r838};
	st.local.v2.u32 	[%rd10+592], {%r838, %r838};
	st.local.v2.u32 	[%rd10+600], {%r838, %r838};
	st.local.v2.u32 	[%rd10+608], {%r838, %r838};
	st.local.v2.u32 	[%rd10+616], {%r838, %r838};
	st.local.v2.u32 	[%rd10+624], {%r838, %r838};
	st.local.v2.u32 	[%rd10+632], {%r838, %r838};
	st.local.v2.u32 	[%rd10+640], {%r838, %r838};
	setp.eq.s32 	%p4, %r844, 1;
	selp.b32 	%r780, 2, 1, %p4;
	mov.b32 	%r798, 0;
	mov.u32 	%r839, %r838;
$L__BB0_2:
	mov.u32 	%r29, %r798;
	mov.u32 	%r27, %r785;
	mov.u32 	%r26, %r786;
	mov.u32 	%r785, %r787;
	mov.u32 	%r786, %r788;
	mov.u32 	%r787, %r789;
	shr.u32 	%r316, %r27, 2;
	xor.b32  	%r317, %r316, %r27;
	shl.b32 	%r318, %r787, 4;
	shl.b32 	%r319, %r317, 1;
	xor.b32  	%r320, %r318, %r319;
	xor.b32  	%r321, %r320, %r787;
	xor.b32  	%r788, %r321, %r317;
	add.s32 	%r322, %r784, %r788;
	add.s32 	%r323, %r322, 362437;
	mul.hi.u32 	%r324, %r323, 954437177;
	shr.u32 	%r325, %r324, 1;
	mul.lo.s32 	%r326, %r325, 9;
	sub.s32 	%r31, %r323, %r326;
	shr.u32 	%r327, %r26, 2;
	xor.b32  	%r328, %r327, %r26;
	shl.b32 	%r329, %r788, 4;
	shl.b32 	%r330, %r328, 1;
	xor.b32  	%r331, %r330, %r329;
	xor.b32  	%r332, %r331, %r328;
	xor.b32  	%r789, %r332, %r788;
	add.s32 	%r784, %r784, 724874;
	add.s32 	%r333, %r789, %r784;
	mul.hi.u32 	%r334, %r333, 954437177;
	shr.u32 	%r335, %r334, 1;
	mul.lo.s32 	%r336, %r335, 9;
	sub.s32 	%r34, %r333, %r336;
	mul.wide.u32 	%rd228, %r31, 36;
	add.s64 	%rd229, %rd11, %rd228;
	mul.wide.u32 	%rd230, %r34, 4;
	add.s64 	%rd12, %rd229, %rd230;
	ld.local.u32 	%r337, [%rd12];
	setp.ne.s32 	%p6, %r337, 0;
	mov.pred 	%p237, -1;
	@%p6 bra 	$L__BB0_75;
	st.local.u32 	[%rd12], %r844;
	mov.b32 	%r340, -1;
	st.local.v2.u32 	[%rd7], {%r340, %r340};
	st.local.v2.u32 	[%rd7+8], {%r340, %r340};
	st.local.v2.u32 	[%rd7+16], {%r340, %r340};
	st.local.v2.u32 	[%rd7+24], {%r340, %r340};
	st.local.v2.u32 	[%rd7+32], {%r340, %r340};
	st.local.v2.u32 	[%rd7+40], {%r340, %r340};
	st.local.v2.u32 	[%rd7+48], {%r340, %r340};
	st.local.v2.u32 	[%rd7+56], {%r340, %r340};
	st.local.v2.u32 	[%rd7+64], {%r340, %r340};
	st.local.v2.u32 	[%rd7+72], {%r340, %r340};
	st.local.v2.u32 	[%rd7+80], {%r340, %r340};
	st.local.v2.u32 	[%rd7+88], {%r340, %r340};
	st.local.v2.u32 	[%rd7+96], {%r340, %r340};
	st.local.v2.u32 	[%rd7+104], {%r340, %r340};
	st.local.v2.u32 	[%rd7+112], {%r340, %r340};
	st.local.v2.u32 	[%rd7+120], {%r340, %r340};
	st.local.v2.u32 	[%rd7+128], {%r340, %r340};
	st.local.v2.u32 	[%rd7+136], {%r340, %r340};
	st.local.v2.u32 	[%rd7+144], {%r340, %r340};
	st.local.v2.u32 	[%rd7+152], {%r340, %r340};
	st.local.v2.u32 	[%rd7+160], {%r340, %r340};
	st.local.v2.u32 	[%rd7+168], {%r340, %r340};
	st.local.v2.u32 	[%rd7+176], {%r340, %r340};
	st.local.v2.u32 	[%rd7+184], {%r340, %r340};
	st.local.v2.u32 	[%rd7+192], {%r340, %r340};
	st.local.v2.u32 	[%rd7+200], {%r340, %r340};
	st.local.v2.u32 	[%rd7+208], {%r340, %r340};
	st.local.v2.u32 	[%rd7+216], {%r340, %r340};
	st.local.v2.u32 	[%rd7+224], {%r340, %r340};
	st.local.v2.u32 	[%rd7+232], {%r340, %r340};
	st.local.v2.u32 	[%rd7+240], {%r340, %r340};
	st.local.v2.u32 	[%rd7+248], {%r340, %r340};
	st.local.v2.u32 	[%rd7+256], {%r340, %r340};
	st.local.v2.u32 	[%rd7+264], {%r340, %r340};
	st.local.v2.u32 	[%rd7+272], {%r340, %r340};
	st.local.v2.u32 	[%rd7+280], {%r340, %r340};
	st.local.v2.u32 	[%rd7+288], {%r340, %r340};
	st.local.v2.u32 	[%rd7+296], {%r340, %r340};
	st.local.v2.u32 	[%rd7+304], {%r340, %r340};
	st.local.v2.u32 	[%rd7+312], {%r340, %r340};
	st.local.v2.u32 	[%rd7+320], {%r340, %r340};
	st.local.v2.u32 	[%rd7+328], {%r340, %r340};
	st.local.v2.u32 	[%rd7+336], {%r340, %r340};
	st.local.v2.u32 	[%rd7+344], {%r340, %r340};
	st.local.v2.u32 	[%rd7+352], {%r340, %r340};
	st.local.v2.u32 	[%rd7+360], {%r340, %r340};
	st.local.v2.u32 	[%rd7+368], {%r340, %r340};
	st.local.v2.u32 	[%rd7+376], {%r340, %r340};
	st.local.v2.u32 	[%rd7+384], {%r340, %r340};
	st.local.v2.u32 	[%rd7+392], {%r340, %r340};
	st.local.v2.u32 	[%rd7+400], {%r340, %r340};
	st.local.v2.u32 	[%rd7+408], {%r340, %r340};
	st.local.v2.u32 	[%rd7+416], {%r340, %r340};
	st.local.v2.u32 	[%rd7+424], {%r340, %r340};
	st.local.v2.u32 	[%rd7+432], {%r340, %r340};
	st.local.v2.u32 	[%rd7+440], {%r340, %r340};
	st.local.v2.u32 	[%rd7+448], {%r340, %r340};
	st.local.v2.u32 	[%rd7+456], {%r340, %r340};
	st.local.v2.u32 	[%rd7+464], {%r340, %r340};
	st.local.v2.u32 	[%rd7+472], {%r340, %r340};
	st.local.v2.u32 	[%rd7+480], {%r340, %r340};
	st.local.v2.u32 	[%rd7+488], {%r340, %r340};
	st.local.v2.u32 	[%rd7+496], {%r340, %r340};
	st.local.v2.u32 	[%rd7+504], {%r340, %r340};
	st.local.v2.u32 	[%rd7+512], {%r340, %r340};
	st.local.v2.u32 	[%rd7+520], {%r340, %r340};
	st.local.v2.u32 	[%rd7+528], {%r340, %r340};
	st.local.v2.u32 	[%rd7+536], {%r340, %r340};
	st.local.v2.u32 	[%rd7+544], {%r340, %r340};
	st.local.v2.u32 	[%rd7+552], {%r340, %r340};
	st.local.v2.u32 	[%rd7+560], {%r340, %r340};
	st.local.v2.u32 	[%rd7+568], {%r340, %r340};
	st.local.v2.u32 	[%rd7+576], {%r340, %r340};
	st.local.v2.u32 	[%rd7+584], {%r340, %r340};
	st.local.v2.u32 	[%rd7+592], {%r340, %r340};
	st.local.v2.u32 	[%rd7+600], {%r340, %r340};
	st.local.v2.u32 	[%rd7+608], {%r340, %r340};
	st.local.v2.u32 	[%rd7+616], {%r340, %r340};
	st.local.v2.u32 	[%rd7+624], {%r340, %r340};
	st.local.v2.u32 	[%rd7+632], {%r340, %r340};
	st.local.v2.u32 	[%rd7+640], {%r340, %r340};
	mov.b32 	%r806, 0;
	st.local.v2.u32 	[%rd4], {%r806, %r806};
	st.local.v2.u32 	[%rd4+8], {%r806, %r806};
	st.local.v2.u32 	[%rd4+16], {%r806, %r806};
	st.local.v2.u32 	[%rd4+24], {%r806, %r806};
	st.local.v2.u32 	[%rd4+32], {%r806, %r806};
	st.local.v2.u32 	[%rd4+40], {%r806, %r806};
	st.local.v2.u32 	[%rd4+48], {%r806, %r806};
	st.local.v2.u32 	[%rd4+56], {%r806, %r806};
	st.local.v2.u32 	[%rd4+64], {%r806, %r806};
	st.local.v2.u32 	[%rd4+72], {%r806, %r806};
	st.local.v2.u32 	[%rd4+80], {%r806, %r806};
	st.local.v2.u32 	[%rd4+88], {%r806, %r806};
	st.local.v2.u32 	[%rd4+96], {%r806, %r806};
	st.local.v2.u32 	[%rd4+104], {%r806, %r806};
	st.local.v2.u32 	[%rd4+112], {%r806, %r806};
	st.local.v2.u32 	[%rd4+120], {%r806, %r806};
	st.local.v2.u32 	[%rd4+128], {%r806, %r806};
	st.local.v2.u32 	[%rd4+136], {%r806, %r806};
	st.local.v2.u32 	[%rd4+144], {%r806, %r806};
	st.local.v2.u32 	[%rd4+152], {%r806, %r806};
	st.local.v2.u32 	[%rd4+160], {%r806, %r806};
	st.local.v2.u32 	[%rd4+168], {%r806, %r806};
	st.local.v2.u32 	[%rd4+176], {%r806, %r806};
	st.local.v2.u32 	[%rd4+184], {%r806, %r806};
	st.local.v2.u32 	[%rd4+192], {%r806, %r806};
	st.local.v2.u32 	[%rd4+200], {%r806, %r806};
	st.local.v2.u32 	[%rd4+208], {%r806, %r806};
	st.local.v2.u32 	[%rd4+216], {%r806, %r806};
	st.local.v2.u32 	[%rd4+224], {%r806, %r806};
	st.local.v2.u32 	[%rd4+232], {%r806, %r806};
	st.local.v2.u32 	[%rd4+240], {%r806, %r806};
	st.local.v2.u32 	[%rd4+248], {%r806, %r806};
	st.local.v2.u32 	[%rd4+256], {%r806, %r806};
	st.local.v2.u32 	[%rd4+264], {%r806, %r806};
	st.local.v2.u32 	[%rd4+272], {%r806, %r806};
	st.local.v2.u32 	[%rd4+280], {%r806, %r806};
	st.local.v2.u32 	[%rd4+288], {%r806, %r806};
	st.local.v2.u32 	[%rd4+296], {%r806, %r806};
	st.local.v2.u32 	[%rd4+304], {%r806, %r806};
	st.local.v2.u32 	[%rd4+312], {%r806, %r806};
	st.local.v2.u32 	[%rd4+320], {%r806, %r806};
	st.local.v2.u32 	[%rd4+328], {%r806, %r806};
	st.local.v2.u32 	[%rd4+336], {%r806, %r806};
	st.local.v2.u32 	[%rd4+344], {%r806, %r806};
	st.local.v2.u32 	[%rd4+352], {%r806, %r806};
	st.local.v2.u32 	[%rd4+360], {%r806, %r806};
	st.local.v2.u32 	[%rd4+368], {%r806, %r806};
	st.local.v2.u32 	[%rd4+376], {%r806, %r806};
	st.local.v2.u32 	[%rd4+384], {%r806, %r806};
	st.local.v2.u32 	[%rd4+392], {%r806, %r806};
	st.local.v2.u32 	[%rd4+400], {%r806, %r806};
	st.local.v2.u32 	[%rd4+408], {%r806, %r806};
	st.local.v2.u32 	[%rd4+416], {%r806, %r806};
	st.local.v2.u32 	[%rd4+424], {%r806, %r806};
	st.local.v2.u32 	[%rd4+432], {%r806, %r806};
	st.local.v2.u32 	[%rd4+440], {%r806, %r806};
	st.local.v2.u32 	[%rd4+448], {%r806, %r806};
	st.local.v2.u32 	[%rd4+456], {%r806, %r806};
	st.local.v2.u32 	[%rd4+464], {%r806, %r806};
	st.local.v2.u32 	[%rd4+472], {%r806, %r806};
	st.local.v2.u32 	[%rd4+480], {%r806, %r806};
	st.local.v2.u32 	[%rd4+488], {%r806, %r806};
	st.local.v2.u32 	[%rd4+496], {%r806, %r806};
	st.local.v2.u32 	[%rd4+504], {%r806, %r806};
	st.local.v2.u32 	[%rd4+512], {%r806, %r806};
	st.local.v2.u32 	[%rd4+520], {%r806, %r806};
	st.local.v2.u32 	[%rd4+528], {%r806, %r806};
	st.local.v2.u32 	[%rd4+536], {%r806, %r806};
	st.local.v2.u32 	[%rd4+544], {%r806, %r806};
	st.local.v2.u32 	[%rd4+552], {%r806, %r806};
	st.local.v2.u32 	[%rd4+560], {%r806, %r806};
	st.local.v2.u32 	[%rd4+568], {%r806, %r806};
	st.local.v2.u32 	[%rd4+576], {%r806, %r806};
	st.local.v2.u32 	[%rd4+584], {%r806, %r806};
	st.local.v2.u32 	[%rd4+592], {%r806, %r806};
	st.local.v2.u32 	[%rd4+600], {%r806, %r806};
	st.local.v2.u32 	[%rd4+608], {%r806, %r806};
	st.local.v2.u32 	[%rd4+616], {%r806, %r806};
	st.local.v2.u32 	[%rd4+624], {%r806, %r806};
	st.local.v2.u32 	[%rd4+632], {%r806, %r806};
	st.local.v2.u32 	[%rd4+640], {%r806, %r806};
	st.local.v2.u32 	[%rd4], {%r31, %r34};
	mov.b16 	%rs1, 0;
	st.local.u8 	[%rd5], %rs1;
	st.local.u8 	[%rd5+1], %rs1;
	st.local.u8 	[%rd6], %rs1;
	st.local.u8 	[%rd6+1], %rs1;
	st.local.u8 	[%rd5+9], %rs1;
	st.local.u8 	[%rd5+10], %rs1;
	st.local.u8 	[%rd6+9], %rs1;
	st.local.u8 	[%rd6+10], %rs1;
	st.local.u8 	[%rd5+18], %rs1;
	st.local.u8 	[%rd5+19], %rs1;
	st.local.u8 	[%rd6+18], %rs1;
	st.local.u8 	[%rd6+19], %rs1;
	st.local.u8 	[%rd5+27], %rs1;
	st.local.u8 	[%rd5+28], %rs1;
	st.local.u8 	[%rd6+27], %rs1;
	st.local.u8 	[%rd6+28], %rs1;
	st.local.u8 	[%rd5+36], %rs1;
	st.local.u8 	[%rd5+37], %rs1;
	st.local.u8 	[%rd6+36], %rs1;
	st.local.u8 	[%rd6+37], %rs1;
	st.local.u8 	[%rd5+45], %rs1;
	st.local.u8 	[%rd5+46], %rs1;
	st.local.u8 	[%rd6+45], %rs1;
	st.local.u8 	[%rd6+46], %rs1;
	st.local.u8 	[%rd5+54], %rs1;
	st.local.u8 	[%rd5+55], %rs1;
	st.local.u8 	[%rd6+54], %rs1;
	st.local.u8 	[%rd6+55], %rs1;
	st.local.u8 	[%rd5+63], %rs1;
	st.local.u8 	[%rd5+64], %rs1;
	st.local.u8 	[%rd6+63], %rs1;
	st.local.u8 	[%rd6+64], %rs1;
	st.local.u8 	[%rd5+72], %rs1;
	st.local.u8 	[%rd5+73], %rs1;
	st.local.u8 	[%rd6+72], %rs1;
	st.local.u8 	[%rd6+73], %rs1;
	st.local.u8 	[%rd5+81], %rs1;
	st.local.u8 	[%rd5+82], %rs1;
	st.local.u8 	[%rd6+81], %rs1;
	st.local.u8 	[%rd6+82], %rs1;
	st.local.u8 	[%rd5+90], %rs1;
	st.local.u8 	[%rd5+91], %rs1;
	st.local.u8 	[%rd6+90], %rs1;
	st.local.u8 	[%rd6+91], %rs1;
	st.local.u8 	[%rd5+99], %rs1;
	st.local.u8 	[%rd5+100], %rs1;
	st.local.u8 	[%rd6+99], %rs1;
	st.local.u8 	[%rd6+100], %rs1;
	st.local.u8 	[%rd5+108], %rs1;
	st.local.u8 	[%rd5+109], %rs1;
	st.local.u8 	[%rd6+108], %rs1;
	st.local.u8 	[%rd6+109], %rs1;
	st.local.u8 	[%rd5+117], %rs1;
	st.local.u8 	[%rd5+118], %rs1;
	st.local.u8 	[%rd6+117], %rs1;
	st.local.u8 	[%rd6+118], %rs1;
	st.local.u8 	[%rd5+126], %rs1;
	st.local.u8 	[%rd5+127], %rs1;
	st.local.u8 	[%rd6+126], %rs1;
	st.local.u8 	[%rd6+127], %rs1;
	st.local.u8 	[%rd5+135], %rs1;
	st.local.u8 	[%rd5+136], %rs1;
	st.local.u8 	[%rd6+135], %rs1;
	st.local.u8 	[%rd6+136], %rs1;
	st.local.u8 	[%rd5+144], %rs1;
	st.local.u8 	[%rd5+145], %rs1;
	st.local.u8 	[%rd6+144], %rs1;
	st.local.u8 	[%rd6+145], %rs1;
	st.local.u8 	[%rd5+153], %rs1;
	st.local.u8 	[%rd5+154], %rs1;
	st.local.u8 	[%rd6+153], %rs1;
	st.local.u8 	[%rd6+154], %rs1;
	st.local.u8 	[%rd5+162], %rs1;
	st.local.u8 	[%rd5+163], %rs1;
	st.local.u8 	[%rd6+162], %rs1;
	st.local.u8 	[%rd6+163], %rs1;
	st.local.u8 	[%rd5+171], %rs1;
	st.local.u8 	[%rd5+172], %rs1;
	st.local.u8 	[%rd6+171], %rs1;
	st.local.u8 	[%rd6+172], %rs1;
	st.local.u8 	[%rd5+180], %rs1;
	st.local.u8 	[%rd5+181], %rs1;
	st.local.u8 	[%rd6+180], %rs1;
	st.local.u8 	[%rd6+181], %rs1;
	st.local.u8 	[%rd5+189], %rs1;
	st.local.u8 	[%rd5+190], %rs1;
	st.local.u8 	[%rd6+189], %rs1;
	st.local.u8 	[%rd6+190], %rs1;
	st.local.u8 	[%rd5+198], %rs1;
	st.local.u8 	[%rd5+199], %rs1;
	st.local.u8 	[%rd6+198], %rs1;
	st.local.u8 	[%rd6+199], %rs1;
	st.local.u8 	[%rd5+207], %rs1;
	st.local.u8 	[%rd5+208], %rs1;
	st.local.u8 	[%rd6+207], %rs1;
	st.local.u8 	[%rd6+208], %rs1;
	st.local.u8 	[%rd5+216], %rs1;
	st.local.u8 	[%rd5+217], %rs1;
	st.local.u8 	[%rd6+216], %rs1;
	st.local.u8 	[%rd6+217], %rs1;
	st.local.u8 	[%rd5+225], %rs1;
	st.local.u8 	[%rd5+226], %rs1;
	st.local.u8 	[%rd6+225], %rs1;
	st.local.u8 	[%rd6+226], %rs1;
	st.local.u8 	[%rd5+234], %rs1;
	st.local.u8 	[%rd5+235], %rs1;
	st.local.u8 	[%rd6+234], %rs1;
	st.local.u8 	[%rd6+235], %rs1;
	st.local.u8 	[%rd5+243], %rs1;
	st.local.u8 	[%rd5+244], %rs1;
	st.local.u8 	[%rd6+243], %rs1;
	st.local.u8 	[%rd6+244], %rs1;
	st.local.u8 	[%rd5+252], %rs1;
	st.local.u8 	[%rd5+253], %rs1;
	st.local.u8 	[%rd6+252], %rs1;
	st.local.u8 	[%rd6+253], %rs1;
	st.local.u8 	[%rd5+261], %rs1;
	st.local.u8 	[%rd5+262], %rs1;
	st.local.u8 	[%rd6+261], %rs1;
	st.local.u8 	[%rd6+262], %rs1;
	st.local.u8 	[%rd5+270], %rs1;
	st.local.u8 	[%rd5+271], %rs1;
	st.local.u8 	[%rd6+270], %rs1;
	st.local.u8 	[%rd6+271], %rs1;
	st.local.u8 	[%rd5+279], %rs1;
	st.local.u8 	[%rd5+280], %rs1;
	st.local.u8 	[%rd6+279], %rs1;
	st.local.u8 	[%rd6+280], %rs1;
	st.local.u8 	[%rd5+288], %rs1;
	st.local.u8 	[%rd5+289], %rs1;
	st.local.u8 	[%rd6+288], %rs1;
	st.local.u8 	[%rd6+289], %rs1;
	st.local.u8 	[%rd5+297], %rs1;
	st.local.u8 	[%rd5+298], %rs1;
	st.local.u8 	[%rd6+297], %rs1;
	st.local.u8 	[%rd6+298], %rs1;
	st.local.u8 	[%rd5+306], %rs1;
	st.local.u8 	[%rd5+307], %rs1;
	st.local.u8 	[%rd6+306], %rs1;
	st.local.u8 	[%rd6+307], %rs1;
	st.local.u8 	[%rd5+315], %rs1;
	st.local.u8 	[%rd5+316], %rs1;
	st.local.u8 	[%rd6+315], %rs1;
	st.local.u8 	[%rd6+316], %rs1;
	st.local.u8 	[%rd5+324], %rs1;
	st.local.u8 	[%rd5+325], %rs1;
	st.local.u8 	[%rd6+324], %rs1;
	st.local.u8 	[%rd6+325], %rs1;
	st.local.u8 	[%rd5+333], %rs1;
	st.local.u8 	[%rd5+334], %rs1;
	st.local.u8 	[%rd6+333], %rs1;
	st.local.u8 	[%rd6+334], %rs1;
	st.local.u8 	[%rd5+342], %rs1;
	st.local.u8 	[%rd5+343], %rs1;
	st.local.u8 	[%rd6+342], %rs1;
	st.local.u8 	[%rd6+343], %rs1;
	st.local.u8 	[%rd5+351], %rs1;
	st.local.u8 	[%rd5+352], %rs1;
	st.local.u8 	[%rd6+351], %rs1;
	st.local.u8 	[%rd6+352], %rs1;
	st.local.u8 	[%rd5+360], %rs1;
	st.local.u8 	[%rd5+361], %rs1;
	st.local.u8 	[%rd6+360], %rs1;
	st.local.u8 	[%rd6+361], %rs1;
	st.local.u8 	[%rd5+369], %rs1;
	st.local.u8 	[%rd5+370], %rs1;
	st.local.u8 	[%rd6+369], %rs1;
	st.local.u8 	[%rd6+370], %rs1;
	st.local.u8 	[%rd5+378], %rs1;
	st.local.u8 	[%rd5+379], %rs1;
	st.local.u8 	[%rd6+378], %rs1;
	st.local.u8 	[%rd6+379], %rs1;
	st.local.u8 	[%rd5+387], %rs1;
	st.local.u8 	[%rd5+388], %rs1;
	st.local.u8 	[%rd6+387], %rs1;
	st.local.u8 	[%rd6+388], %rs1;
	st.local.u8 	[%rd5+396], %rs1;
	st.local.u8 	[%rd5+397], %rs1;
	st.local.u8 	[%rd6+396], %rs1;
	st.local.u8 	[%rd6+397], %rs1;
	st.local.u8 	[%rd5+405], %rs1;
	st.local.u8 	[%rd5+406], %rs1;
	st.local.u8 	[%rd6+405], %rs1;
	st.local.u8 	[%rd6+406], %rs1;
	st.local.u8 	[%rd5+414], %rs1;
	st.local.u8 	[%rd5+415], %rs1;
	st.local.u8 	[%rd6+414], %rs1;
	st.local.u8 	[%rd6+415], %rs1;
	st.local.u8 	[%rd5+423], %rs1;
	st.local.u8 	[%rd5+424], %rs1;
	st.local.u8 	[%rd6+423], %rs1;
	st.local.u8 	[%rd6+424], %rs1;
	st.local.u8 	[%rd5+432], %rs1;
	st.local.u8 	[%rd5+433], %rs1;
	st.local.u8 	[%rd6+432], %rs1;
	st.local.u8 	[%rd6+433], %rs1;
	st.local.u8 	[%rd5+441], %rs1;
	st.local.u8 	[%rd5+442], %rs1;
	st.local.u8 	[%rd6+441], %rs1;
	st.local.u8 	[%rd6+442], %rs1;
	st.local.u8 	[%rd5+450], %rs1;
	st.local.u8 	[%rd5+451], %rs1;
	st.local.u8 	[%rd6+450], %rs1;
	st.local.u8 	[%rd6+451], %rs1;
	st.local.u8 	[%rd5+459], %rs1;
	st.local.u8 	[%rd5+460], %rs1;
	st.local.u8 	[%rd6+459], %rs1;
	st.local.u8 	[%rd6+460], %rs1;
	st.local.u8 	[%rd5+468], %rs1;
	st.local.u8 	[%rd5+469], %rs1;
	st.local.u8 	[%rd6+468], %rs1;
	st.local.u8 	[%rd6+469], %rs1;
	st.local.u8 	[%rd5+477], %rs1;
	st.local.u8 	[%rd5+478], %rs1;
	st.local.u8 	[%rd6+477], %rs1;
	st.local.u8 	[%rd6+478], %rs1;
	st.local.u8 	[%rd5+486], %rs1;
	st.local.u8 	[%rd5+487], %rs1;
	st.local.u8 	[%rd6+486], %rs1;
	st.local.u8 	[%rd6+487], %rs1;
	st.local.u8 	[%rd5+495], %rs1;
	st.local.u8 	[%rd5+496], %rs1;
	st.local.u8 	[%rd6+495], %rs1;
	st.local.u8 	[%rd6+496], %rs1;
	st.local.u8 	[%rd5+504], %rs1;
	st.local.u8 	[%rd5+505], %rs1;
	st.local.u8 	[%rd6+504], %rs1;
	st.local.u8 	[%rd6+505], %rs1;
	st.local.u8 	[%rd5+513], %rs1;
	st.local.u8 	[%rd5+514], %rs1;
	st.local.u8 	[%rd6+513], %rs1;
	st.local.u8 	[%rd6+514], %rs1;
	st.local.u8 	[%rd5+522], %rs1;
	st.local.u8 	[%rd5+523], %rs1;
	st.local.u8 	[%rd6+522], %rs1;
	st.local.u8 	[%rd6+523], %rs1;
	st.local.u8 	[%rd5+531], %rs1;
	st.local.u8 	[%rd5+532], %rs1;
	st.local.u8 	[%rd6+531], %rs1;
	st.local.u8 	[%rd6+532], %rs1;
	st.local.u8 	[%rd5+540], %rs1;
	st.local.u8 	[%rd5+541], %rs1;
	st.local.u8 	[%rd6+540], %rs1;
	st.local.u8 	[%rd6+541], %rs1;
	st.local.u8 	[%rd5+549], %rs1;
	st.local.u8 	[%rd5+550], %rs1;
	st.local.u8 	[%rd6+549], %rs1;
	st.local.u8 	[%rd6+550], %rs1;
	st.local.u8 	[%rd5+558], %rs1;
	st.local.u8 	[%rd5+559], %rs1;
	st.local.u8 	[%rd6+558], %rs1;
	st.local.u8 	[%rd6+559], %rs1;
	st.local.u8 	[%rd5+567], %rs1;
	st.local.u8 	[%rd5+568], %rs1;
	st.local.u8 	[%rd6+567], %rs1;
	st.local.u8 	[%rd6+568], %rs1;
	st.local.u8 	[%rd5+576], %rs1;
	st.local.u8 	[%rd5+577], %rs1;
	st.local.u8 	[%rd6+576], %rs1;
	st.local.u8 	[%rd6+577], %rs1;
	st.local.u8 	[%rd5+585], %rs1;
	st.local.u8 	[%rd5+586], %rs1;
	st.local.u8 	[%rd6+585], %rs1;
	st.local.u8 	[%rd6+586], %rs1;
	st.local.u8 	[%rd5+594], %rs1;
	st.local.u8 	[%rd5+595], %rs1;
	st.local.u8 	[%rd6+594], %rs1;
	st.local.u8 	[%rd6+595], %rs1;
	st.local.u8 	[%rd5+603], %rs1;
	st.local.u8 	[%rd5+604], %rs1;
	st.local.u8 	[%rd6+603], %rs1;
	st.local.u8 	[%rd6+604], %rs1;
	st.local.u8 	[%rd5+612], %rs1;
	st.local.u8 	[%rd5+613], %rs1;
	st.local.u8 	[%rd6+612], %rs1;
	st.local.u8 	[%rd6+613], %rs1;
	st.local.u8 	[%rd5+621], %rs1;
	st.local.u8 	[%rd5+622], %rs1;
	st.local.u8 	[%rd6+621], %rs1;
	st.local.u8 	[%rd6+622], %rs1;
	st.local.u8 	[%rd5+630], %rs1;
	st.local.u8 	[%rd5+631], %rs1;
	st.local.u8 	[%rd6+630], %rs1;
	st.local.u8 	[%rd6+631], %rs1;
	st.local.u8 	[%rd5+639], %rs1;
	st.local.u8 	[%rd5+640], %rs1;
	st.local.u8 	[%rd6+639], %rs1;
	st.local.u8 	[%rd6+640], %rs1;
	st.local.u8 	[%rd5+648], %rs1;
	st.local.u8 	[%rd5+649], %rs1;
	st.local.u8 	[%rd6+648], %rs1;
	st.local.u8 	[%rd6+649], %rs1;
	st.local.u8 	[%rd5+657], %rs1;
	st.local.u8 	[%rd5+658], %rs1;
	st.local.u8 	[%rd6+657], %rs1;
	st.local.u8 	[%rd6+658], %rs1;
	st.local.u8 	[%rd5+666], %rs1;
	st.local.u8 	[%rd5+667], %rs1;
	st.local.u8 	[%rd6+666], %rs1;
	st.local.u8 	[%rd6+667], %rs1;
	st.local.u8 	[%rd5+675], %rs1;
	st.local.u8 	[%rd5+676], %rs1;
	st.local.u8 	[%rd6+675], %rs1;
	st.local.u8 	[%rd6+676], %rs1;
	st.local.u8 	[%rd5+684], %rs1;
	st.local.u8 	[%rd5+685], %rs1;
	st.local.u8 	[%rd6+684], %rs1;
	st.local.u8 	[%rd6+685], %rs1;
	st.local.u8 	[%rd5+693], %rs1;
	st.local.u8 	[%rd5+694], %rs1;
	st.local.u8 	[%rd6+693], %rs1;
	st.local.u8 	[%rd6+694], %rs1;
	st.local.u8 	[%rd5+702], %rs1;
	st.local.u8 	[%rd5+703], %rs1;
	st.local.u8 	[%rd6+702], %rs1;
	st.local.u8 	[%rd6+703], %rs1;
	st.local.u8 	[%rd5+711], %rs1;
	st.local.u8 	[%rd5+712], %rs1;
	st.local.u8 	[%rd6+711], %rs1;
	st.local.u8 	[%rd6+712], %rs1;
	st.local.u8 	[%rd5+720], %rs1;
	st.local.u8 	[%rd5+721], %rs1;
	st.local.u8 	[%rd6+720], %rs1;
	st.local.u8 	[%rd6+721], %rs1;
	mov.b32 	%r805, 1;
$L__BB0_4:
	mov.u32 	%r36, %r805;
	add.s32 	%r805, %r36, -1;
	mul.wide.s32 	%rd231, %r36, 8;
	add.s64 	%rd232, %rd4, %rd231;
	ld.local.v2.u32 	{%r38, %r39}, [%rd232+-8];
	mul.wide.s32 	%rd233, %r38, 9;
	add.s64 	%rd234, %rd5, %rd233;
	cvt.s64.s32 	%rd235, %r39;
	add.s64 	%rd13, %rd234, %rd235;
	ld.local.u8 	%rs2, [%rd13];
	max.u16 	%rs3, %rs2, 1;
	st.local.u8 	[%rd13], %rs3;
	setp.lt.s32 	%p7, %r38, 1;
	mul.wide.s32 	%rd236, %r38, 36;
	add.s64 	%rd14, %rd11, %rd236;
	mul.wide.s32 	%rd237, %r39, 4;
	add.s64 	%rd15, %rd14, %rd237;
	@%p7 bra 	$L__BB0_11;
	add.s32 	%r40, %r38, -1;
	mul.wide.u32 	%rd238, %r40, 36;
	add.s64 	%rd239, %rd11, %rd238;
	mul.wide.s32 	%rd240, %r39, 4;
	add.s64 	%rd241, %rd239, %rd240;
	ld.local.u32 	%r341, [%rd241];
	setp.ne.s32 	%p8, %r341, %r844;
	@%p8 bra 	$L__BB0_8;
	cvt.s64.s32 	%rd247, %r39;
	mul.wide.u32 	%rd248, %r40, 9;
	add.s64 	%rd249, %rd5, %rd248;
	add.s64 	%rd250, %rd249, %rd247;
	ld.local.u8 	%rs6, [%rd250];
	setp.ne.s16 	%p10, %rs6, 0;
	@%p10 bra 	$L__BB0_10;
	mul.wide.s32 	%rd251, %r36, 8;
	add.s64 	%rd252, %rd4, %rd251;
	st.local.v2.u32 	[%rd252+-8], {%r40, %r39};
	mov.u32 	%r805, %r36;
	bra.uni 	$L__BB0_10;
$L__BB0_8:
	cvt.s64.s32 	%rd242, %r39;
	mul.wide.u32 	%rd243, %r40, 9;
	add.s64 	%rd244, %rd6, %rd243;
	add.s64 	%rd16, %rd244, %rd242;
	ld.local.u8 	%rs4, [%rd16];
	setp.eq.s16 	%p9, %rs4, 0;
	@%p9 bra 	$L__BB0_10;
	mul.wide.s32 	%rd245, %r806, 8;
	add.s64 	%rd246, %rd7, %rd245;
	st.local.v2.u32 	[%rd246], {%r40, %r39};
	mov.b16 	%rs5, 1;
	st.local.u8 	[%rd16], %rs5;
	add.s32 	%r806, %r806, 1;
$L__BB0_10:
	setp.gt.u32 	%p11, %r38, 7;
	@%p11 bra 	$L__BB0_16;
$L__BB0_11:
	ld.local.u32 	%r342, [%rd15+36];
	setp.ne.s32 	%p12, %r342, %r844;
	@%p12 bra 	$L__BB0_14;
	ld.local.u8 	%rs9, [%rd13+9];
	setp.ne.s16 	%p14, %rs9, 0;
	@%p14 bra 	$L__BB0_16;
	mul.wide.s32 	%rd258, %r805, 8;
	add.s64 	%rd259, %rd4, %rd258;
	add.s32 	%r344, %r38, 1;
	st.local.v2.u32 	[%rd259], {%r344, %r39};
	add.s32 	%r805, %r805, 1;
	bra.uni 	$L__BB0_16;
$L__BB0_14:
	mul.wide.s32 	%rd253, %r38, 9;
	add.s64 	%rd254, %rd6, %rd253;
	cvt.s64.s32 	%rd255, %r39;
	add.s64 	%rd17, %rd254, %rd255;
	ld.local.u8 	%rs7, [%rd17+9];
	setp.eq.s16 	%p13, %rs7, 0;
	@%p13 bra 	$L__BB0_16;
	mul.wide.s32 	%rd256, %r806, 8;
	add.s64 	%rd257, %rd7, %rd256;
	add.s32 	%r343, %r38, 1;
	st.local.v2.u32 	[%rd257], {%r343, %r39};
	mov.b16 	%rs8, 1;
	st.local.u8 	[%rd17+9], %rs8;
	add.s32 	%r806, %r806, 1;
$L__BB0_16:
	setp.lt.s32 	%p15, %r39, 1;
	@%p15 bra 	$L__BB0_23;
	add.s32 	%r51, %r39, -1;
	mul.wide.u32 	%rd260, %r51, 4;
	add.s64 	%rd261, %rd14, %rd260;
	ld.local.u32 	%r345, [%rd261];
	setp.ne.s32 	%p16, %r345, %r844;
	@%p16 bra 	$L__BB0_20;
	cvt.u64.u32 	%rd267, %r51;
	mul.wide.s32 	%rd268, %r38, 9;
	add.s64 	%rd269, %rd5, %rd268;
	add.s64 	%rd270, %rd269, %rd267;
	ld.local.u8 	%rs12, [%rd270];
	setp.ne.s16 	%p18, %rs12, 0;
	@%p18 bra 	$L__BB0_22;
	mul.wide.s32 	%rd271, %r805, 8;
	add.s64 	%rd272, %rd4, %rd271;
	st.local.v2.u32 	[%rd272], {%r38, %r51};
	add.s32 	%r805, %r805, 1;
	bra.uni 	$L__BB0_22;
$L__BB0_20:
	cvt.u64.u32 	%rd262, %r51;
	mul.wide.s32 	%rd263, %r38, 9;
	add.s64 	%rd264, %rd6, %rd263;
	add.s64 	%rd18, %rd264, %rd262;
	ld.local.u8 	%rs10, [%rd18];
	setp.eq.s16 	%p17, %rs10, 0;
	@%p17 bra 	$L__BB0_22;
	mul.wide.s32 	%rd265, %r806, 8;
	add.s64 	%rd266, %rd7, %rd265;
	st.local.v2.u32 	[%rd266], {%r38, %r51};
	mov.b16 	%rs11, 1;
	st.local.u8 	[%rd18], %rs11;
	add.s32 	%r806, %r806, 1;
$L__BB0_22:
	setp.gt.u32 	%p19, %r39, 7;
	@%p19 bra 	$L__BB0_28;
$L__BB0_23:
	add.s32 	%r58, %r39, 1;
	ld.local.u32 	%r346, [%rd15+4];
	setp.ne.s32 	%p20, %r346, %r844;
	@%p20 bra 	$L__BB0_26;
	ld.local.u8 	%rs15, [%rd13+1];
	setp.ne.s16 	%p22, %rs15, 0;
	@%p22 bra 	$L__BB0_28;
	mul.wide.s32 	%rd278, %r805, 8;
	add.s64 	%rd279, %rd4, %rd278;
	st.local.v2.u32 	[%rd279], {%r38, %r58};
	add.s32 	%r805, %r805, 1;
	bra.uni 	$L__BB0_28;
$L__BB0_26:
	mul.wide.s32 	%rd273, %r38, 9;
	add.s64 	%rd274, %rd6, %rd273;
	cvt.s64.s32 	%rd275, %r39;
	add.s64 	%rd19, %rd274, %rd275;
	ld.local.u8 	%rs13, [%rd19+1];
	setp.eq.s16 	%p21, %rs13, 0;
	@%p21 bra 	$L__BB0_28;
	mul.wide.s32 	%rd276, %r806, 8;
	add.s64 	%rd277, %rd7, %rd276;
	st.local.v2.u32 	[%rd277], {%r38, %r58};
	mov.b16 	%rs14, 1;
	st.local.u8 	[%rd19+1], %rs14;
	add.s32 	%r806, %r806, 1;
$L__BB0_28:
	setp.ne.s32 	%p23, %r805, 0;
	@%p23 bra 	$L__BB0_4;
	ld.local.u32 	%r837, [%rd7];
	setp.eq.s32 	%p24, %r837, -1;
	@%p24 bra 	$L__BB0_69;
	mov.b32 	%r834, 0;
	mov.b64 	%rd367, 0;
	mov.u32 	%r813, %r837;
$L__BB0_31:
	mov.u64 	%rd20, %rd367;
	mov.b32 	%r348, -1;
	st.local.v2.u32 	[%rd8], {%r348, %r348};
	st.local.v2.u32 	[%rd9], {%r348, %r348};
	st.local.v2.u32 	[%rd8+8], {%r348, %r348};
	st.local.v2.u32 	[%rd9+8], {%r348, %r348};
	st.local.v2.u32 	[%rd8+16], {%r348, %r348};
	st.local.v2.u32 	[%rd9+16], {%r348, %r348};
	st.local.v2.u32 	[%rd8+24], {%r348, %r348};
	st.local.v2.u32 	[%rd9+24], {%r348, %r348};
	st.local.v2.u32 	[%rd8+32], {%r348, %r348};
	st.local.v2.u32 	[%rd9+32], {%r348, %r348};
	st.local.v2.u32 	[%rd8+40], {%r348, %r348};
	st.local.v2.u32 	[%rd9+40], {%r348, %r348};
	st.local.v2.u32 	[%rd8+48], {%r348, %r348};
	st.local.v2.u32 	[%rd9+48], {%r348, %r348};
	st.local.v2.u32 	[%rd8+56], {%r348, %r348};
	st.local.v2.u32 	[%rd9+56], {%r348, %r348};
	st.local.v2.u32 	[%rd8+64], {%r348, %r348};
	st.local.v2.u32 	[%rd9+64], {%r348, %r348};
	st.local.v2.u32 	[%rd8+72], {%r348, %r348};
	st.local.v2.u32 	[%rd9+72], {%r348, %r348};
	st.local.v2.u32 	[%rd8+80], {%r348, %r348};
	st.local.v2.u32 	[%rd9+80], {%r348, %r348};
	st.local.v2.u32 	[%rd8+88], {%r348, %r348};
	st.local.v2.u32 	[%rd9+88], {%r348, %r348};
	st.local.v2.u32 	[%rd8+96], {%r348, %r348};
	st.local.v2.u32 	[%rd9+96], {%r348, %r348};
	st.local.v2.u32 	[%rd8+104], {%r348, %r348};
	st.local.v2.u32 	[%rd9+104], {%r348, %r348};
	st.local.v2.u32 	[%rd8+112], {%r348, %r348};
	st.local.v2.u32 	[%rd9+112], {%r348, %r348};
	st.local.v2.u32 	[%rd8+120], {%r348, %r348};
	st.local.v2.u32 	[%rd9+120], {%r348, %r348};
	st.local.v2.u32 	[%rd8+128], {%r348, %r348};
	st.local.v2.u32 	[%rd9+128], {%r348, %r348};
	st.local.v2.u32 	[%rd8+136], {%r348, %r348};
	st.local.v2.u32 	[%rd9+136], {%r348, %r348};
	st.local.v2.u32 	[%rd8+144], {%r348, %r348};
	st.local.v2.u32 	[%rd9+144], {%r348, %r348};
	st.local.v2.u32 	[%rd8+152], {%r348, %r348};
	st.local.v2.u32 	[%rd9+152], {%r348, %r348};
	st.local.v2.u32 	[%rd8+160], {%r348, %r348};
	st.local.v2.u32 	[%rd9+160], {%r348, %r348};
	st.local.v2.u32 	[%rd8+168], {%r348, %r348};
	st.local.v2.u32 	[%rd9+168], {%r348, %r348};
	st.local.v2.u32 	[%rd8+176], {%r348, %r348};
	st.local.v2.u32 	[%rd9+176], {%r348, %r348};
	st.local.v2.u32 	[%rd8+184], {%r348, %r348};
	st.local.v2.u32 	[%rd9+184], {%r348, %r348};
	st.local.v2.u32 	[%rd8+192], {%r348, %r348};
	st.local.v2.u32 	[%rd9+192], {%r348, %r348};
	st.local.v2.u32 	[%rd8+200], {%r348, %r348};
	st.local.v2.u32 	[%rd9+200], {%r348, %r348};
	st.local.v2.u32 	[%rd8+208], {%r348, %r348};
	st.local.v2.u32 	[%rd9+208], {%r348, %r348};
	st.local.v2.u32 	[%rd8+216], {%r348, %r348};
	st.local.v2.u32 	[%rd9+216], {%r348, %r348};
	st.local.v2.u32 	[%rd8+224], {%r348, %r348};
	st.local.v2.u32 	[%rd9+224], {%r348, %r348};
	st.local.v2.u32 	[%rd8+232], {%r348, %r348};
	st.local.v2.u32 	[%rd9+232], {%r348, %r348};
	st.local.v2.u32 	[%rd8+240], {%r348, %r348};
	st.local.v2.u32 	[%rd9+240], {%r348, %r348};
	st.local.v2.u32 	[%rd8+248], {%r348, %r348};
	st.local.v2.u32 	[%rd9+248], {%r348, %r348};
	st.local.v2.u32 	[%rd8+256], {%r348, %r348};
	st.local.v2.u32 	[%rd9+256], {%r348, %r348};
	st.local.v2.u32 	[%rd8+264], {%r348, %r348};
	st.local.v2.u32 	[%rd9+264], {%r348, %r348};
	st.local.v2.u32 	[%rd8+272], {%r348, %r348};
	st.local.v2.u32 	[%rd9+272], {%r348, %r348};
	st.local.v2.u32 	[%rd8+280], {%r348, %r348};
	st.local.v2.u32 	[%rd9+280], {%r348, %r348};
	st.local.v2.u32 	[%rd8+288], {%r348, %r348};
	st.local.v2.u32 	[%rd9+288], {%r348, %r348};
	st.local.v2.u32 	[%rd8+296], {%r348, %r348};
	st.local.v2.u32 	[%rd9+296], {%r348, %r348};
	st.local.v2.u32 	[%rd8+304], {%r348, %r348};
	st.local.v2.u32 	[%rd9+304], {%r348, %r348};
	st.local.v2.u32 	[%rd8+312], {%r348, %r348};
	st.local.v2.u32 	[%rd9+312], {%r348, %r348};
	st.local.v2.u32 	[%rd8+320], {%r348, %r348};
	st.local.v2.u32 	[%rd9+320], {%r348, %r348};
	st.local.v2.u32 	[%rd8+328], {%r348, %r348};
	st.local.v2.u32 	[%rd9+328], {%r348, %r348};
	st.local.v2.u32 	[%rd8+336], {%r348, %r348};
	st.local.v2.u32 	[%rd9+336], {%r348, %r348};
	st.local.v2.u32 	[%rd8+344], {%r348, %r348};
	st.local.v2.u32 	[%rd9+344], {%r348, %r348};
	st.local.v2.u32 	[%rd8+352], {%r348, %r348};
	st.local.v2.u32 	[%rd9+352], {%r348, %r348};
	st.local.v2.u32 	[%rd8+360], {%r348, %r348};
	st.local.v2.u32 	[%rd9+360], {%r348, %r348};
	st.local.v2.u32 	[%rd8+368], {%r348, %r348};
	st.local.v2.u32 	[%rd9+368], {%r348, %r348};
	st.local.v2.u32 	[%rd8+376], {%r348, %r348};
	st.local.v2.u32 	[%rd9+376], {%r348, %r348};
	st.local.v2.u32 	[%rd8+384], {%r348, %r348};
	st.local.v2.u32 	[%rd9+384], {%r348, %r348};
	st.local.v2.u32 	[%rd8+392], {%r348, %r348};
	st.local.v2.u32 	[%rd9+392], {%r348, %r348};
	st.local.v2.u32 	[%rd8+400], {%r348, %r348};
	st.local.v2.u32 	[%rd9+400], {%r348, %r348};
	st.local.v2.u32 	[%rd8+408], {%r348, %r348};
	st.local.v2.u32 	[%rd9+408], {%r348, %r348};
	st.local.v2.u32 	[%rd8+416], {%r348, %r348};
	st.local.v2.u32 	[%rd9+416], {%r348, %r348};
	st.local.v2.u32 	[%rd8+424], {%r348, %r348};
	st.local.v2.u32 	[%rd9+424], {%r348, %r348};
	st.local.v2.u32 	[%rd8+432], {%r348, %r348};
	st.local.v2.u32 	[%rd9+432], {%r348, %r348};
	st.local.v2.u32 	[%rd8+440], {%r348, %r348};
	st.local.v2.u32 	[%rd9+440], {%r348, %r348};
	st.local.v2.u32 	[%rd8+448], {%r348, %r348};
	st.local.v2.u32 	[%rd9+448], {%r348, %r348};
	st.local.v2.u32 	[%rd8+456], {%r348, %r348};
	st.local.v2.u32 	[%rd9+456], {%r348, %r348};
	st.local.v2.u32 	[%rd8+464], {%r348, %r348};
	st.local.v2.u32 	[%rd9+464], {%r348, %r348};
	st.local.v2.u32 	[%rd8+472], {%r348, %r348};
	st.local.v2.u32 	[%rd9+472], {%r348, %r348};
	st.local.v2.u32 	[%rd8+480], {%r348, %r348};
	st.local.v2.u32 	[%rd9+480], {%r348, %r348};
	st.local.v2.u32 	[%rd8+488], {%r348, %r348};
	st.local.v2.u32 	[%rd9+488], {%r348, %r348};
	st.local.v2.u32 	[%rd8+496], {%r348, %r348};
	st.local.v2.u32 	[%rd9+496], {%r348, %r348};
	st.local.v2.u32 	[%rd8+504], {%r348, %r348};
	st.local.v2.u32 	[%rd9+504], {%r348, %r348};
	st.local.v2.u32 	[%rd8+512], {%r348, %r348};
	st.local.v2.u32 	[%rd9+512], {%r348, %r348};
	st.local.v2.u32 	[%rd8+520], {%r348, %r348};
	st.local.v2.u32 	[%rd9+520], {%r348, %r348};
	st.local.v2.u32 	[%rd8+528], {%r348, %r348};
	st.local.v2.u32 	[%rd9+528], {%r348, %r348};
	st.local.v2.u32 	[%rd8+536], {%r348, %r348};
	st.local.v2.u32 	[%rd9+536], {%r348, %r348};
	st.local.v2.u32 	[%rd8+544], {%r348, %r348};
	st.local.v2.u32 	[%rd9+544], {%r348, %r348};
	st.local.v2.u32 	[%rd8+552], {%r348, %r348};
	st.local.v2.u32 	[%rd9+552], {%r348, %r348};
	st.local.v2.u32 	[%rd8+560], {%r348, %r348};
	st.local.v2.u32 	[%rd9+560], {%r348, %r348};
	st.local.v2.u32 	[%rd8+568], {%r348, %r348};
	st.local.v2.u32 	[%rd9+568], {%r348, %r348};
	st.local.v2.u32 	[%rd8+576], {%r348, %r348};
	st.local.v2.u32 	[%rd9+576], {%r348, %r348};
	st.local.v2.u32 	[%rd8+584], {%r348, %r348};
	st.local.v2.u32 	[%rd9+584], {%r348, %r348};
	st.local.v2.u32 	[%rd8+592], {%r348, %r348};
	st.local.v2.u32 	[%rd9+592], {%r348, %r348};
	st.local.v2.u32 	[%rd8+600], {%r348, %r348};
	st.local.v2.u32 	[%rd9+600], {%r348, %r348};
	st.local.v2.u32 	[%rd8+608], {%r348, %r348};
	st.local.v2.u32 	[%rd9+608], {%r348, %r348};
	st.local.v2.u32 	[%rd8+616], {%r348, %r348};
	st.local.v2.u32 	[%rd9+616], {%r348, %r348};
	st.local.v2.u32 	[%rd8+624], {%r348, %r348};
	st.local.v2.u32 	[%rd9+624], {%r348, %r348};
	st.local.v2.u32 	[%rd8+632], {%r348, %r348};
	st.local.v2.u32 	[%rd9+632], {%r348, %r348};
	st.local.v2.u32 	[%rd8+640], {%r348, %r348};
	st.local.v2.u32 	[%rd9+640], {%r348, %r348};
	mul.wide.s32 	%rd281, %r813, 36;
	add.s64 	%rd282, %rd11, %rd281;
	shl.b64 	%rd283, %rd20, 3;
	add.s64 	%rd284, %rd7, %rd283;
	ld.local.u32 	%r66, [%rd284+4];
	mul.wide.s32 	%rd285, %r66, 4;
	add.s64 	%rd286, %rd282, %rd285;
	ld.local.u32 	%r67, [%rd286];
	setp.eq.s32 	%p25, %r67, 0;
	@%p25 bra 	$L__BB0_67;
	mov.b32 	%r824, 0;
	st.local.v2.u32 	[%rd1], {%r824, %r824};
	st.local.v2.u32 	[%rd1+8], {%r824, %r824};
	st.local.v2.u32 	[%rd1+16], {%r824, %r824};
	st.local.v2.u32 	[%rd1+24], {%r824, %r824};
	st.local.v2.u32 	[%rd1+32], {%r824, %r824};
	st.local.v2.u32 	[%rd1+40], {%r824, %r824};
	st.local.v2.u32 	[%rd1+48], {%r824, %r824};
	st.local.v2.u32 	[%rd1+56], {%r824, %r824};
	st.local.v2.u32 	[%rd1+64], {%r824, %r824};
	st.local.v2.u32 	[%rd1+72], {%r824, %r824};
	st.local.v2.u32 	[%rd1+80], {%r824, %r824};
	st.local.v2.u32 	[%rd1+88], {%r824, %r824};
	st.local.v2.u32 	[%rd1+96], {%r824, %r824};
	st.local.v2.u32 	[%rd1+104], {%r824, %r824};
	st.local.v2.u32 	[%rd1+112], {%r824, %r824};
	st.local.v2.u32 	[%rd1+120], {%r824, %r824};
	st.local.v2.u32 	[%rd1+128], {%r824, %r824};
	st.local.v2.u32 	[%rd1+136], {%r824, %r824};
	st.local.v2.u32 	[%rd1+144], {%r824, %r824};
	st.local.v2.u32 	[%rd1+152], {%r824, %r824};
	st.local.v2.u32 	[%rd1+160], {%r824, %r824};
	st.local.v2.u32 	[%rd1+168], {%r824, %r824};
	st.local.v2.u32 	[%rd1+176], {%r824, %r824};
	st.local.v2.u32 	[%rd1+184], {%r824, %r824};
	st.local.v2.u32 	[%rd1+192], {%r824, %r824};
	st.local.v2.u32 	[%rd1+200], {%r824, %r824};
	st.local.v2.u32 	[%rd1+208], {%r824, %r824};
	st.local.v2.u32 	[%rd1+216], {%r824, %r824};
	st.local.v2.u32 	[%rd1+224], {%r824, %r824};
	st.local.v2.u32 	[%rd1+232], {%r824, %r824};
	st.local.v2.u32 	[%rd1+240], {%r824, %r824};
	st.local.v2.u32 	[%rd1+248], {%r824, %r824};
	st.local.v2.u32 	[%rd1+256], {%r824, %r824};
	st.local.v2.u32 	[%rd1+264], {%r824, %r824};
	st.local.v2.u32 	[%rd1+272], {%r824, %r824};
	st.local.v2.u32 	[%rd1+280], {%r824, %r824};
	st.local.v2.u32 	[%rd1+288], {%r824, %r824};
	st.local.v2.u32 	[%rd1+296], {%r824, %r824};
	st.local.v2.u32 	[%rd1+304], {%r824, %r824};
	st.local.v2.u32 	[%rd1+312], {%r824, %r824};
	st.local.v2.u32 	[%rd1+320], {%r824, %r824};
	st.local.v2.u32 	[%rd1+328], {%r824, %r824};
	st.local.v2.u32 	[%rd1+336], {%r824, %r824};
	st.local.v2.u32 	[%rd1+344], {%r824, %r824};
	st.local.v2.u32 	[%rd1+352], {%r824, %r824};
	st.local.v2.u32 	[%rd1+360], {%r824, %r824};
	st.local.v2.u32 	[%rd1+368], {%r824, %r824};
	st.local.v2.u32 	[%rd1+376], {%r824, %r824};
	st.local.v2.u32 	[%rd1+384], {%r824, %r824};
	st.local.v2.u32 	[%rd1+392], {%r824, %r824};
	st.local.v2.u32 	[%rd1+400], {%r824, %r824};
	st.local.v2.u32 	[%rd1+408], {%r824, %r824};
	st.local.v2.u32 	[%rd1+416], {%r824, %r824};
	st.local.v2.u32 	[%rd1+424], {%r824, %r824};
	st.local.v2.u32 	[%rd1+432], {%r824, %r824};
	st.local.v2.u32 	[%rd1+440], {%r824, %r824};
	st.local.v2.u32 	[%rd1+448], {%r824, %r824};
	st.local.v2.u32 	[%rd1+456], {%r824, %r824};
	st.local.v2.u32 	[%rd1+464], {%r824, %r824};
	st.local.v2.u32 	[%rd1+472], {%r824, %r824};
	st.local.v2.u32 	[%rd1+480], {%r824, %r824};
	st.local.v2.u32 	[%rd1+488], {%r824, %r824};
	st.local.v2.u32 	[%rd1+496], {%r824, %r824};
	st.local.v2.u32 	[%rd1+504], {%r824, %r824};
	st.local.v2.u32 	[%rd1+512], {%r824, %r824};
	st.local.v2.u32 	[%rd1+520], {%r824, %r824};
	st.local.v2.u32 	[%rd1+528], {%r824, %r824};
	st.local.v2.u32 	[%rd1+536], {%r824, %r824};
	st.local.v2.u32 	[%rd1+544], {%r824, %r824};
	st.local.v2.u32 	[%rd1+552], {%r824, %r824};
	st.local.v2.u32 	[%rd1+560], {%r824, %r824};
	st.local.v2.u32 	[%rd1+568], {%r824, %r824};
	st.local.v2.u32 	[%rd1+576], {%r824, %r824};
	st.local.v2.u32 	[%rd1+584], {%r824, %r824};
	st.local.v2.u32 	[%rd1+592], {%r824, %r824};
	st.local.v2.u32 	[%rd1+600], {%r824, %r824};
	st.local.v2.u32 	[%rd1+608], {%r824, %r824};
	st.local.v2.u32 	[%rd1+616], {%r824, %r824};
	st.local.v2.u32 	[%rd1+624], {%r824, %r824};
	st.local.v2.u32 	[%rd1+632], {%r824, %r824};
	st.local.v2.u32 	[%rd1+640], {%r824, %r824};
	st.local.v2.u32 	[%rd1], {%r813, %r66};
	mov.b16 	%rs16, 0;
	st.local.u8 	[%rd2], %rs16;
	st.local.u8 	[%rd2+1], %rs16;
	st.local.u8 	[%rd3], %rs16;
	st.local.u8 	[%rd3+1], %rs16;
	st.local.u8 	[%rd2+9], %rs16;
	st.local.u8 	[%rd2+10], %rs16;
	st.local.u8 	[%rd3+9], %rs16;
	st.local.u8 	[%rd3+10], %rs16;
	st.local.u8 	[%rd2+18], %rs16;
	st.local.u8 	[%rd2+19], %rs16;
	st.local.u8 	[%rd3+18], %rs16;
	st.local.u8 	[%rd3+19], %rs16;
	st.local.u8 	[%rd2+27], %rs16;
	st.local.u8 	[%rd2+28], %rs16;
	st.local.u8 	[%rd3+27], %rs16;
	st.local.u8 	[%rd3+28], %rs16;
	st.local.u8 	[%rd2+36], %rs16;
	st.local.u8 	[%rd2+37], %rs16;
	st.local.u8 	[%rd3+36], %rs16;
	st.local.u8 	[%rd3+37], %rs16;
	st.local.u8 	[%rd2+45], %rs16;
	st.local.u8 	[%rd2+46], %rs16;
	st.local.u8 	[%rd3+45], %rs16;
	st.local.u8 	[%rd3+46], %rs16;
	st.local.u8 	[%rd2+54], %rs16;
	st.local.u8 	[%rd2+55], %rs16;
	st.local.u8 	[%rd3+54], %rs16;
	st.local.u8 	[%rd3+55], %rs16;
	st.local.u8 	[%rd2+63], %rs16;
	st.local.u8 	[%rd2+64], %rs16;
	st.local.u8 	[%rd3+63], %rs16;
	st.local.u8 	[%rd3+64], %rs16;
	st.local.u8 	[%rd2+72], %rs16;
	st.local.u8 	[%rd2+73], %rs16;
	st.local.u8 	[%rd3+72], %rs16;
	st.local.u8 	[%rd3+73], %rs16;
	st.local.u8 	[%rd2+81], %rs16;
	st.local.u8 	[%rd2+82], %rs16;
	st.local.u8 	[%rd3+81], %rs16;
	st.local.u8 	[%rd3+82], %rs16;
	st.local.u8 	[%rd2+90], %rs16;
	st.local.u8 	[%rd2+91], %rs16;
	st.local.u8 	[%rd3+90], %rs16;
	st.local.u8 	[%rd3+91], %rs16;
	st.local.u8 	[%rd2+99], %rs16;
	st.local.u8 	[%rd2+100], %rs16;
	st.local.u8 	[%rd3+99], %rs16;
	st.local.u8 	[%rd3+100], %rs16;
	st.local.u8 	[%rd2+108], %rs16;
	st.local.u8 	[%rd2+109], %rs16;
	st.local.u8 	[%rd3+108], %rs16;
	st.local.u8 	[%rd3+109], %rs16;
	st.local.u8 	[%rd2+117], %rs16;
	st.local.u8 	[%rd2+118], %rs16;
	st.local.u8 	[%rd3+117], %rs16;
	st.local.u8 	[%rd3+118], %rs16;
	st.local.u8 	[%rd2+126], %rs16;
	st.local.u8 	[%rd2+127], %rs16;
	st.local.u8 	[%rd3+126], %rs16;
	st.local.u8 	[%rd3+127], %rs16;
	st.local.u8 	[%rd2+135], %rs16;
	st.local.u8 	[%rd2+136], %rs16;
	st.local.u8 	[%rd3+135], %rs16;
	st.local.u8 	[%rd3+136], %rs16;
	st.local.u8 	[%rd2+144], %rs16;
	st.local.u8 	[%rd2+145], %rs16;
	st.local.u8 	[%rd3+144], %rs16;
	st.local.u8 	[%rd3+145], %rs16;
	st.local.u8 	[%rd2+153], %rs16;
	st.local.u8 	[%rd2+154], %rs16;
	st.local.u8 	[%rd3+153], %rs16;
	st.local.u8 	[%rd3+154], %rs16;
	st.local.u8 	[%rd2+162], %rs16;
	st.local.u8 	[%rd2+163], %rs16;
	st.local.u8 	[%rd3+162], %rs16;
	st.local.u8 	[%rd3+163], %rs16;
	st.local.u8 	[%rd2+171], %rs16;
	st.local.u8 	[%rd2+172], %rs16;
	st.local.u8 	[%rd3+171], %rs16;
	st.local.u8 	[%rd3+172], %rs16;
	st.local.u8 	[%rd2+180], %rs16;
	st.local.u8 	[%rd2+181], %rs16;
	st.local.u8 	[%rd3+180], %rs16;
	st.local.u8 	[%rd3+181], %rs16;
	st.local.u8 	[%rd2+189], %rs16;
	st.local.u8 	[%rd2+190], %rs16;
	st.local.u8 	[%rd3+189], %rs16;
	st.local.u8 	[%rd3+190], %rs16;
	st.local.u8 	[%rd2+198], %rs16;
	st.local.u8 	[%rd2+199], %rs16;
	st.local.u8 	[%rd3+198], %rs16;
	st.local.u8 	[%rd3+199], %rs16;
	st.local.u8 	[%rd2+207], %rs16;
	st.local.u8 	[%rd2+208], %rs16;
	st.local.u8 	[%rd3+207], %rs16;
	st.local.u8 	[%rd3+208], %rs16;
	st.local.u8 	[%rd2+216], %rs16;
	st.local.u8 	[%rd2+217], %rs16;
	st.local.u8 	[%rd3+216], %rs16;
	st.local.u8 	[%rd3+217], %rs16;
	st.local.u8 	[%rd2+225], %rs16;
	st.local.u8 	[%rd2+226], %rs16;
	st.local.u8 	[%rd3+225], %rs16;
	st.local.u8 	[%rd3+226], %rs16;
	st.local.u8 	[%rd2+234], %rs16;
	st.local.u8 	[%rd2+235], %rs16;
	st.local.u8 	[%rd3+234], %rs16;
	st.local.u8 	[%rd3+235], %rs16;
	st.local.u8 	[%rd2+243], %rs16;
	st.local.u8 	[%rd2+244], %rs16;
	st.local.u8 	[%rd3+243], %rs16;
	st.local.u8 	[%rd3+244], %rs16;
	st.local.u8 	[%rd2+252], %rs16;
	st.local.u8 	[%rd2+253], %rs16;
	st.local.u8 	[%rd3+252], %rs16;
	st.local.u8 	[%rd3+253], %rs16;
	st.local.u8 	[%rd2+261], %rs16;
	st.local.u8 	[%rd2+262], %rs16;
	st.local.u8 	[%rd3+261], %rs16;
	st.local.u8 	[%rd3+262], %rs16;
	st.local.u8 	[%rd2+270], %rs16;
	st.local.u8 	[%rd2+271], %rs16;
	st.local.u8 	[%rd3+270], %rs16;
	st.local.u8 	[%rd3+271], %rs16;
	st.local.u8 	[%rd2+279], %rs16;
	st.local.u8 	[%rd2+280], %rs16;
	st.local.u8 	[%rd3+279], %rs16;
	st.local.u8 	[%rd3+280], %rs16;
	st.local.u8 	[%rd2+288], %rs16;
	st.local.u8 	[%rd2+289], %rs16;
	st.local.u8 	[%rd3+288], %rs16;
	st.local.u8 	[%rd3+289], %rs16;
	st.local.u8 	[%rd2+297], %rs16;
	st.local.u8 	[%rd2+298], %rs16;
	st.local.u8 	[%rd3+297], %rs16;
	st.local.u8 	[%rd3+298], %rs16;
	st.local.u8 	[%rd2+306], %rs16;
	st.local.u8 	[%rd2+307], %rs16;
	st.local.u8 	[%rd3+306], %rs16;
	st.local.u8 	[%rd3+307], %rs16;
	st.local.u8 	[%rd2+315], %rs16;
	st.local.u8 	[%rd2+316], %rs16;
	st.local.u8 	[%rd3+315], %rs16;
	st.local.u8 	[%rd3+316], %rs16;
	st.local.u8 	[%rd2+324], %rs16;
	st.local.u8 	[%rd2+325], %rs16;
	st.local.u8 	[%rd3+324], %rs16;
	st.local.u8 	[%rd3+325], %rs16;
	st.local.u8 	[%rd2+333], %rs16;
	st.local.u8 	[%rd2+334], %rs16;
	st.local.u8 	[%rd3+333], %rs16;
	st.local.u8 	[%rd3+334], %rs16;
	st.local.u8 	[%rd2+342], %rs16;
	st.local.u8 	[%rd2+343], %rs16;
	st.local.u8 	[%rd3+342], %rs16;
	st.local.u8 	[%rd3+343], %rs16;
	st.local.u8 	[%rd2+351], %rs16;
	st.local.u8 	[%rd2+352], %rs16;
	st.local.u8 	[%rd3+351], %rs16;
	st.local.u8 	[%rd3+352], %rs16;
	st.local.u8 	[%rd2+360], %rs16;
	st.local.u8 	[%rd2+361], %rs16;
	st.local.u8 	[%rd3+360], %rs16;
	st.local.u8 	[%rd3+361], %rs16;
	st.local.u8 	[%rd2+369], %rs16;
	st.local.u8 	[%rd2+370], %rs16;
	st.local.u8 	[%rd3+369], %rs16;
	st.local.u8 	[%rd3+370], %rs16;
	st.local.u8 	[%rd2+378], %rs16;
	st.local.u8 	[%rd2+379], %rs16;
	st.local.u8 	[%rd3+378], %rs16;
	st.local.u8 	[%rd3+379], %rs16;
	st.local.u8 	[%rd2+387], %rs16;
	st.local.u8 	[%rd2+388], %rs16;
	st.local.u8 	[%rd3+387], %rs16;
	st.local.u8 	[%rd3+388], %rs16;
	st.local.u8 	[%rd2+396], %rs16;
	st.local.u8 	[%rd2+397], %rs16;
	st.local.u8 	[%rd3+396], %rs16;
	st.local.u8 	[%rd3+397], %rs16;
	st.local.u8 	[%rd2+405], %rs16;
	st.local.u8 	[%rd2+406], %rs16;
	st.local.u8 	[%rd3+405], %rs16;
	st.local.u8 	[%rd3+406], %rs16;
	st.local.u8 	[%rd2+414], %rs16;
	st.local.u8 	[%rd2+415], %rs16;
	st.local.u8 	[%rd3+414], %rs16;
	st.local.u8 	[%rd3+415], %rs16;
	st.local.u8 	[%rd2+423], %rs16;
	st.local.u8 	[%rd2+424], %rs16;
	st.local.u8 	[%rd3+423], %rs16;
	st.local.u8 	[%rd3+424], %rs16;
	st.local.u8 	[%rd2+432], %rs16;
	st.local.u8 	[%rd2+433], %rs16;
	st.local.u8 	[%rd3+432], %rs16;
	st.local.u8 	[%rd3+433], %rs16;
	st.local.u8 	[%rd2+441], %rs16;
	st.local.u8 	[%rd2+442], %rs16;
	st.local.u8 	[%rd3+441], %rs16;
	st.local.u8 	[%rd3+442], %rs16;
	st.local.u8 	[%rd2+450], %rs16;
	st.local.u8 	[%rd2+451], %rs16;
	st.local.u8 	[%rd3+450], %rs16;
	st.local.u8 	[%rd3+451], %rs16;
	st.local.u8 	[%rd2+459], %rs16;
	st.local.u8 	[%rd2+460], %rs16;
	st.local.u8 	[%rd3+459], %rs16;
	st.local.u8 	[%rd3+460], %rs16;
	st.local.u8 	[%rd2+468], %rs16;
	st.local.u8 	[%rd2+469], %rs16;
	st.local.u8 	[%rd3+468], %rs16;
	st.local.u8 	[%rd3+469], %rs16;
	st.local.u8 	[%rd2+477], %rs16;
	st.local.u8 	[%rd2+478], %rs16;
	st.local.u8 	[%rd3+477], %rs16;
	st.local.u8 	[%rd3+478], %rs16;
	st.local.u8 	[%rd2+486], %rs16;
	st.local.u8 	[%rd2+487], %rs16;
	st.local.u8 	[%rd3+486], %rs16;
	st.local.u8 	[%rd3+487], %rs16;
	st.local.u8 	[%rd2+495], %rs16;
	st.local.u8 	[%rd2+496], %rs16;
	st.local.u8 	[%rd3+495], %rs16;
	st.local.u8 	[%rd3+496], %rs16;
	st.local.u8 	[%rd2+504], %rs16;
	st.local.u8 	[%rd2+505], %rs16;
	st.local.u8 	[%rd3+504], %rs16;
	st.local.u8 	[%rd3+505], %rs16;
	st.local.u8 	[%rd2+513], %rs16;
	st.local.u8 	[%rd2+514], %rs16;
	st.local.u8 	[%rd3+513], %rs16;
	st.local.u8 	[%rd3+514], %rs16;
	st.local.u8 	[%rd2+522], %rs16;
	st.local.u8 	[%rd2+523], %rs16;
	st.local.u8 	[%rd3+522], %rs16;
	st.local.u8 	[%rd3+523], %rs16;
	st.local.u8 	[%rd2+531], %rs16;
	st.local.u8 	[%rd2+532], %rs16;
	st.local.u8 	[%rd3+531], %rs16;
	st.local.u8 	[%rd3+532], %rs16;
	st.local.u8 	[%rd2+540], %rs16;
	st.local.u8 	[%rd2+541], %rs16;
	st.local.u8 	[%rd3+540], %rs16;
	st.local.u8 	[%rd3+541], %rs16;
	st.local.u8 	[%rd2+549], %rs16;
	st.local.u8 	[%rd2+550], %rs16;
	st.local.u8 	[%rd3+549], %rs16;
	st.local.u8 	[%rd3+550], %rs16;
	st.local.u8 	[%rd2+558], %rs16;
	st.local.u8 	[%rd2+559], %rs16;
	st.local.u8 	[%rd3+558], %rs16;
	st.local.u8 	[%rd3+559], %rs16;
	st.local.u8 	[%rd2+567], %rs16;
	st.local.u8 	[%rd2+568], %rs16;
	st.local.u8 	[%rd3+567], %rs16;
	st.local.u8 	[%rd3+568], %rs16;
	st.local.u8 	[%rd2+576], %rs16;
	st.local.u8 	[%rd2+577], %rs16;
	st.local.u8 	[%rd3+576], %rs16;
	st.local.u8 	[%rd3+577], %rs16;
	st.local.u8 	[%rd2+585], %rs16;
	st.local.u8 	[%rd2+586], %rs16;
	st.local.u8 	[%rd3+585], %rs16;
	st.local.u8 	[%rd3+586], %rs16;
	st.local.u8 	[%rd2+594], %rs16;
	st.local.u8 	[%rd2+595], %rs16;
	st.local.u8 	[%rd3+594], %rs16;
	st.local.u8 	[%rd3+595], %rs16;
	st.local.u8 	[%rd2+603], %rs16;
	st.local.u8 	[%rd2+604], %rs16;
	st.local.u8 	[%rd3+603], %rs16;
	st.local.u8 	[%rd3+604], %rs16;
	st.local.u8 	[%rd2+612], %rs16;
	st.local.u8 	[%rd2+613], %rs16;
	st.local.u8 	[%rd3+612], %rs16;
	st.local.u8 	[%rd3+613], %rs16;
	st.local.u8 	[%rd2+621], %rs16;
	st.local.u8 	[%rd2+622], %rs16;
	st.local.u8 	[%rd3+621], %rs16;
	st.local.u8 	[%rd3+622], %rs16;
	st.local.u8 	[%rd2+630], %rs16;
	st.local.u8 	[%rd2+631], %rs16;
	st.local.u8 	[%rd3+630], %rs16;
	st.local.u8 	[%rd3+631], %rs16;
	st.local.u8 	[%rd2+639], %rs16;
	st.local.u8 	[%rd2+640], %rs16;
	st.local.u8 	[%rd3+639], %rs16;
	st.local.u8 	[%rd3+640], %rs16;
	st.local.u8 	[%rd2+648], %rs16;
	st.local.u8 	[%rd2+649], %rs16;
	st.local.u8 	[%rd3+648], %rs16;
	st.local.u8 	[%rd3+649], %rs16;
	st.local.u8 	[%rd2+657], %rs16;
	st.local.u8 	[%rd2+658], %rs16;
	st.local.u8 	[%rd3+657], %rs16;
	st.local.u8 	[%rd3+658], %rs16;
	st.local.u8 	[%rd2+666], %rs16;
	st.local.u8 	[%rd2+667], %rs16;
	st.local.u8 	[%rd3+666], %rs16;
	st.local.u8 	[%rd3+667], %rs16;
	st.local.u8 	[%rd2+675], %rs16;
	st.local.u8 	[%rd2+676], %rs16;
	st.local.u8 	[%rd3+675], %rs16;
	st.local.u8 	[%rd3+676], %rs16;
	st.local.u8 	[%rd2+684], %rs16;
	st.local.u8 	[%rd2+685], %rs16;
	st.local.u8 	[%rd3+684], %rs16;
	st.local.u8 	[%rd3+685], %rs16;
	st.local.u8 	[%rd2+693], %rs16;
	st.local.u8 	[%rd2+694], %rs16;
	st.local.u8 	[%rd3+693], %rs16;
	st.local.u8 	[%rd3+694], %rs16;
	st.local.u8 	[%rd2+702], %rs16;
	st.local.u8 	[%rd2+703], %rs16;
	st.local.u8 	[%rd3+702], %rs16;
	st.local.u8 	[%rd3+703], %rs16;
	st.local.u8 	[%rd2+711], %rs16;
	st.local.u8 	[%rd2+712], %rs16;
	st.local.u8 	[%rd3+711], %rs16;
	st.local.u8 	[%rd3+712], %rs16;
	st.local.u8 	[%rd2+720], %rs16;
	st.local.u8 	[%rd2+721], %rs16;
	st.local.u8 	[%rd3+720], %rs16;
	st.local.u8 	[%rd3+721], %rs16;
	mov.b32 	%r823, 1;
	mov.u32 	%r818, %r824;
$L__BB0_33:
	mov.u32 	%r70, %r823;
	add.s32 	%r823, %r70, -1;
	mul.wide.s32 	%rd287, %r70, 8;
	add.s64 	%rd21, %rd1, %rd287;
	ld.local.v2.u32 	{%r72, %r73}, [%rd21+-8];
	mul.wide.s32 	%rd288, %r72, 9;
	add.s64 	%rd289, %rd2, %rd288;
	cvt.s64.s32 	%rd290, %r73;
	add.s64 	%rd22, %rd289, %rd290;
	ld.local.u8 	%rs17, [%rd22];
	setp.ne.s16 	%p26, %rs17, 0;
	@%p26 bra 	$L__BB0_35;
	mul.wide.s32 	%rd291, %r818, 8;
	add.s64 	%rd292, %rd8, %rd291;
	st.local.v2.u32 	[%rd292], {%r72, %r73};
	mov.b16 	%rs18, 1;
	st.local.u8 	[%rd22], %rs18;
	add.s32 	%r818, %r818, 1;
$L__BB0_35:
	cvt.s64.s32 	%rd293, %r73;
	setp.lt.s32 	%p27, %r72, 1;
	mul.wide.s32 	%rd294, %r72, 36;
	add.s64 	%rd23, %rd11, %rd294;
	mul.wide.s32 	%rd295, %r72, 9;
	add.s64 	%rd24, %rd3, %rd295;
	add.s64 	%rd25, %rd24, %rd293;
	@%p27 bra 	$L__BB0_42;
	add.s32 	%r76, %r72, -1;
	mul.wide.u32 	%rd296, %r76, 36;
	add.s64 	%rd297, %rd11, %rd296;
	mul.wide.s32 	%rd298, %r73, 4;
	add.s64 	%rd299, %rd297, %rd298;
	ld.local.u32 	%r351, [%rd299];
	setp.ne.s32 	%p28, %r351, %r67;
	@%p28 bra 	$L__BB0_39;
	cvt.s64.s32 	%rd305, %r73;
	mul.wide.u32 	%rd306, %r76, 9;
	add.s64 	%rd307, %rd2, %rd306;
	add.s64 	%rd308, %rd307, %rd305;
	ld.local.u8 	%rs21, [%rd308];
	setp.ne.s16 	%p30, %rs21, 0;
	@%p30 bra 	$L__BB0_41;
	st.local.v2.u32 	[%rd21+-8], {%r76, %r73};
	mov.u32 	%r823, %r70;
	bra.uni 	$L__BB0_41;
$L__BB0_39:
	cvt.s64.s32 	%rd300, %r73;
	mul.wide.u32 	%rd301, %r76, 9;
	add.s64 	%rd302, %rd3, %rd301;
	add.s64 	%rd26, %rd302, %rd300;
	ld.local.u8 	%rs19, [%rd26];
	setp.eq.s16 	%p29, %rs19, 0;
	@%p29 bra 	$L__BB0_41;
	mul.wide.s32 	%rd303, %r824, 8;
	add.s64 	%rd304, %rd9, %rd303;
	st.local.v2.u32 	[%rd304], {%r76, %r73};
	mov.b16 	%rs20, 1;
	st.local.u8 	[%rd26], %rs20;
	add.s32 	%r824, %r824, 1;
$L__BB0_41:
	setp.gt.u32 	%p31, %r72, 7;
	@%p31 bra 	$L__BB0_47;
$L__BB0_42:
	mul.wide.s32 	%rd309, %r73, 4;
	add.s64 	%rd310, %rd23, %rd309;
	ld.local.u32 	%r352, [%rd310+36];
	setp.ne.s32 	%p32, %r352, %r67;
	@%p32 bra 	$L__BB0_45;
	ld.local.u8 	%rs24, [%rd22+9];
	setp.ne.s16 	%p34, %rs24, 0;
	@%p34 bra 	$L__BB0_47;
	mul.wide.s32 	%rd313, %r823, 8;
	add.s64 	%rd314, %rd1, %rd313;
	add.s32 	%r354, %r72, 1;
	st.local.v2.u32 	[%rd314], {%r354, %r73};
	add.s32 	%r823, %r823, 1;
	bra.uni 	$L__BB0_47;
$L__BB0_45:
	ld.local.u8 	%rs22, [%rd25+9];
	setp.eq.s16 	%p33, %rs22, 0;
	@%p33 bra 	$L__BB0_47;
	mul.wide.s32 	%rd311, %r824, 8;
	add.s64 	%rd312, %rd9, %rd311;
	add.s32 	%r353, %r72, 1;
	st.local.v2.u32 	[%rd312], {%r353, %r73};
	mov.b16 	%rs23, 1;
	st.local.u8 	[%rd25+9], %rs23;
	add.s32 	%r824, %r824, 1;
$L__BB0_47:
	setp.lt.s32 	%p35, %r73, 1;
	@%p35 bra 	$L__BB0_54;
	add.s32 	%r86, %r73, -1;
	mul.wide.u32 	%rd315, %r86, 4;
	add.s64 	%rd316, %rd23, %rd315;
	ld.local.u32 	%r355, [%rd316];
	setp.ne.s32 	%p36, %r355, %r67;
	@%p36 bra 	$L__BB0_51;
	cvt.u64.u32 	%rd320, %r86;
	mul.wide.s32 	%rd321, %r72, 9;
	add.s64 	%rd322, %rd2, %rd321;
	add.s64 	%rd323, %rd322, %rd320;
	ld.local.u8 	%rs27, [%rd323];
	setp.ne.s16 	%p38, %rs27, 0;
	@%p38 bra 	$L__BB0_53;
	mul.wide.s32 	%rd324, %r823, 8;
	add.s64 	%rd325, %rd1, %rd324;
	st.local.v2.u32 	[%rd325], {%r72, %r86};
	add.s32 	%r823, %r823, 1;
	bra.uni 	$L__BB0_53;
$L__BB0_51:
	cvt.u64.u32 	%rd317, %r86;
	add.s64 	%rd27, %rd24, %rd317;
	ld.local.u8 	%rs25, [%rd27];
	setp.eq.s16 	%p37, %rs25, 0;
	@%p37 bra 	$L__BB0_53;
	mul.wide.s32 	%rd318, %r824, 8;
	add.s64 	%rd319, %rd9, %rd318;
	st.local.v2.u32 	[%rd319], {%r72, %r86};
	mov.b16 	%rs26, 1;
	st.local.u8 	[%rd27], %rs26;
	add.s32 	%r824, %r824, 1;
$L__BB0_53:
	setp.gt.u32 	%p39, %r73, 7;
	@%p39 bra 	$L__BB0_59;
$L__BB0_54:
	add.s32 	%r93, %r73, 1;
	mul.wide.s32 	%rd326, %r72, 36;
	add.s64 	%rd327, %rd11, %rd326;
	mul.wide.s32 	%rd328, %r73, 4;
	add.s64 	%rd329, %rd327, %rd328;
	ld.local.u32 	%r356, [%rd329+4];
	setp.ne.s32 	%p40, %r356, %r67;
	@%p40 bra 	$L__BB0_57;
	ld.local.u8 	%rs30, [%rd22+1];
	setp.ne.s16 	%p42, %rs30, 0;
	@%p42 bra 	$L__BB0_59;
	mul.wide.s32 	%rd332, %r823, 8;
	add.s64 	%rd333, %rd1, %rd332;
	st.local.v2.u32 	[%rd333], {%r72, %r93};
	add.s32 	%r823, %r823, 1;
	bra.uni 	$L__BB0_59;
$L__BB0_57:
	ld.local.u8 	%rs28, [%rd25+1];
	setp.eq.s16 	%p41, %rs28, 0;
	@%p41 bra 	$L__BB0_59;
	mul.wide.s32 	%rd330, %r824, 8;
	add.s64 	%rd331, %rd9, %rd330;
	st.local.v2.u32 	[%rd331], {%r72, %r93};
	mov.b16 	%rs29, 1;
	st.local.u8 	[%rd25+1], %rs29;
	add.s32 	%r824, %r824, 1;
$L__BB0_59:
	setp.ne.s32 	%p43, %r823, 0;
	@%p43 bra 	$L__BB0_33;
	ld.local.u32 	%r831, [%rd9];
	setp.eq.s32 	%p45, %r831, -1;
	mov.pred 	%p44, 0;
	mov.pred 	%p236, %p44;
	@%p45 bra 	$L__BB0_64;
	mov.b64 	%rd368, 0;
	bra.uni 	$L__BB0_63;
$L__BB0_62:
	add.s64 	%rd368, %rd368, 1;
	ld.local.u32 	%r831, [%rd30+8];
	setp.eq.s32 	%p49, %r831, -1;
	mov.pred 	%p236, %p44;
	@%p49 bra 	$L__BB0_64;
$L__BB0_63:
	mul.wide.s32 	%rd335, %r831, 36;
	add.s64 	%rd336, %rd11, %rd335;
	shl.b64 	%rd337, %rd368, 3;
	add.s64 	%rd30, %rd9, %rd337;
	ld.local.u32 	%r357, [%rd30+4];
	mul.wide.s32 	%rd338, %r357, 4;
	add.s64 	%rd339, %rd336, %rd338;
	ld.local.u32 	%r358, [%rd339];
	setp.eq.s32 	%p47, %r358, %r844;
	mov.pred 	%p236, -1;
	@%p47 bra 	$L__BB0_62;
$L__BB0_64:
	ld.local.u32 	%r832, [%rd8];
	setp.eq.s32 	%p50, %r832, -1;
	or.pred  	%p51, %p236, %p50;
	@%p51 bra 	$L__BB0_67;
	mov.b64 	%rd369, 0;
$L__BB0_66:
	mul.wide.s32 	%rd341, %r834, 8;
	add.s64 	%rd342, %rd10, %rd341;
	shl.b64 	%rd343, %rd369, 3;
	add.s64 	%rd344, %rd8, %rd343;
	ld.local.u32 	%r360, [%rd344+4];
	st.local.v2.u32 	[%rd342], {%r832, %r360};
	add.s32 	%r834, %r834, 1;
	add.s64 	%rd369, %rd369, 1;
	ld.local.u32 	%r832, [%rd344+8];
	setp.ne.s32 	%p52, %r832, -1;
	@%p52 bra 	$L__BB0_66;
$L__BB0_67:
	add.s64 	%rd367, %rd20, 1;
	shl.b64 	%rd345, %rd20, 3;
	add.s64 	%rd346, %rd7, %rd345;
	ld.local.u32 	%r813, [%rd346+8];
	setp.ne.s32 	%p53, %r813, -1;
	@%p53 bra 	$L__BB0_31;
	ld.local.u32 	%r838, [%rd10];
	mov.u32 	%r839, %r838;
$L__BB0_69:
	setp.ne.s32 	%p54, %r839, -1;
	@%p54 bra 	$L__BB0_74;
	setp.eq.s32 	%p55, %r837, -1;
	@%p55 bra 	$L__BB0_95;
	mov.b64 	%rd370, 0;
	bra.uni 	$L__BB0_73;
$L__BB0_72:
	add.s64 	%rd370, %rd370, 1;
	ld.local.u32 	%r837, [%rd36+8];
	setp.eq.s32 	%p58, %r837, -1;
	@%p58 bra 	$L__BB0_95;
$L__BB0_73:
	mul.wide.s32 	%rd348, %r837, 36;
	add.s64 	%rd349, %rd11, %rd348;
	shl.b64 	%rd350, %rd370, 3;
	add.s64 	%rd36, %rd7, %rd350;
	ld.local.u32 	%r361, [%rd36+4];
	mul.wide.s32 	%rd351, %r361, 4;
	add.s64 	%rd352, %rd349, %rd351;
	ld.local.u32 	%r362, [%rd352];
	setp.eq.s32 	%p56, %r362, %r780;
	@%p56 bra 	$L__BB0_72;
$L__BB0_74:
	mov.b32 	%r363, 0;
	st.local.u32 	[%rd12], %r363;
	mov.pred 	%p237, 0;
$L__BB0_75:
	add.s32 	%r798, %r29, 1;
	setp.lt.u32 	%p60, %r29, 19;
	and.pred  	%p61, %p237, %p60;
	@%p61 bra 	$L__BB0_2;
	setp.eq.s32 	%p62, %r798, 20;
	@%p62 bra 	$L__BB0_83;
	mov.b32 	%r840, 0;
$L__BB0_78:
	mov.u32 	%r116, %r840;
	mul.wide.u32 	%rd353, %r116, 8;
	add.s64 	%rd354, %rd10, %rd353;
	ld.local.u32 	%r367, [%rd354];
	setp.ne.s32 	%p63, %r367, -1;
	add.s32 	%r840, %r116, 1;
	@%p63 bra 	$L__BB0_78;
	setp.eq.s32 	%p64, %r844, 1;
	st.local.u32 	[%rd12], %r844;
	selp.b32 	%r368, %r116, 0, %p64;
	add.s32 	%r842, %r368, %r842;
	selp.b32 	%r369, 0, %r116, %p64;
	add.s32 	%r843, %r369, %r843;
	setp.eq.s32 	%p65, %r838, -1;
	@%p65 bra 	$L__BB0_82;
	mov.b64 	%rd371, 0;
$L__BB0_81:
	mul.wide.s32 	%rd356, %r838, 36;
	add.s64 	%rd357, %rd11, %rd356;
	shl.b64 	%rd358, %rd371, 3;
	add.s64 	%rd359, %rd10, %rd358;
	ld.local.u32 	%r370, [%rd359+4];
	mul.wide.s32 	%rd360, %r370, 4;
	add.s64 	%rd361, %rd357, %rd360;
	mov.b32 	%r371, 0;
	st.local.u32 	[%rd361], %r371;
	add.s64 	%rd371, %rd371, 1;
	ld.local.u32 	%r838, [%rd359+8];
	setp.ne.s32 	%p66, %r838, -1;
	@%p66 bra 	$L__BB0_81;
$L__BB0_82:
	add.s32 	%r781, %r781, 1;
	setp.ne.s32 	%p67, %r781, 10;
	mov.u32 	%r844, %r780;
	@%p67 bra 	$L__BB0_1;
$L__BB0_83:
	ld.local.u32 	%r126, [%rd11];
	setp.eq.s32 	%p68, %r126, 2;
	selp.u32 	%r845, 1, 0, %p68;
	ld.local.u32 	%r128, [%rd11+4];
	setp.eq.s32 	%p69, %r128, 1;
	@%p69 bra 	$L__BB0_85;
	setp.eq.s32 	%p70, %r126, 1;
	selp.u32 	%r846, 1, 0, %p70;
	setp.eq.s32 	%p71, %r128, 2;
	selp.u32 	%r372, 1, 0, %p71;
	add.s32 	%r845, %r845, %r372;
	bra.uni 	$L__BB0_86;
$L__BB0_85:
	setp.eq.s32 	%p72, %r126, 1;
	selp.b32 	%r846, 2, 1, %p72;
$L__BB0_86:
	mov.u32 	%r134, %tid.x;
	ld.local.u32 	%r373, [%rd11+8];
	setp.eq.s32 	%p73, %r373, 1;
	setp.eq.s32 	%p74, %r373, 2;
	selp.u32 	%r374, 1, 0, %p74;
	add.s32 	%r375, %r845, %r374;
	selp.u32 	%r376, 1, 0, %p73;
	add.s32 	%r377, %r846, %r376;
	ld.local.u32 	%r378, [%rd11+12];
	setp.eq.s32 	%p75, %r378, 1;
	setp.eq.s32 	%p76, %r378, 2;
	selp.u32 	%r379, 1, 0, %p76;
	add.s32 	%r380, %r375, %r379;
	selp.u32 	%r381, 1, 0, %p75;
	add.s32 	%r382, %r377, %r381;
	ld.local.u32 	%r383, [%rd11+16];
	setp.eq.s32 	%p77, %r383, 1;
	setp.eq.s32 	%p78, %r383, 2;
	selp.u32 	%r384, 1, 0, %p78;
	add.s32 	%r385, %r380, %r384;
	selp.u32 	%r386, 1, 0, %p77;
	add.s32 	%r387, %r382, %r386;
	ld.local.u32 	%r388, [%rd11+20];
	setp.eq.s32 	%p79, %r388, 1;
	setp.eq.s32 	%p80, %r388, 2;
	selp.u32 	%r389, 1, 0, %p80;
	add.s32 	%r390, %r385, %r389;
	selp.u32 	%r391, 1, 0, %p79;
	add.s32 	%r392, %r387, %r391;
	ld.local.u32 	%r393, [%rd11+24];
	setp.eq.s32 	%p81, %r393, 1;
	setp.eq.s32 	%p82, %r393, 2;
	selp.u32 	%r394, 1, 0, %p82;
	add.s32 	%r395, %r390, %r394;
	selp.u32 	%r396, 1, 0, %p81;
	add.s32 	%r397, %r392, %r396;
	ld.local.u32 	%r398, [%rd11+28];
	setp.eq.s32 	%p83, %r398, 1;
	setp.eq.s32 	%p84, %r398, 2;
	selp.u32 	%r399, 1, 0, %p84;
	add.s32 	%r400, %r395, %r399;
	selp.u32 	%r401, 1, 0, %p83;
	add.s32 	%r402, %r397, %r401;
	ld.local.u32 	%r403, [%rd11+32];
	setp.eq.s32 	%p85, %r403, 1;
	setp.eq.s32 	%p86, %r403, 2;
	selp.u32 	%r404, 1, 0, %p86;
	add.s32 	%r405, %r400, %r404;
	selp.u32 	%r406, 1, 0, %p85;
	add.s32 	%r407, %r402, %r406;
	ld.local.u32 	%r408, [%rd11+36];
	setp.eq.s32 	%p87, %r408, 1;
	setp.eq.s32 	%p88, %r408, 2;
	selp.u32 	%r409, 1, 0, %p88;
	add.s32 	%r410, %r405, %r409;
	selp.u32 	%r411, 1, 0, %p87;
	add.s32 	%r412, %r407, %r411;
	ld.local.u32 	%r413, [%rd11+40];
	setp.eq.s32 	%p89, %r413, 1;
	setp.eq.s32 	%p90, %r413, 2;
	selp.u32 	%r414, 1, 0, %p90;
	add.s32 	%r415, %r410, %r414;
	selp.u32 	%r416, 1, 0, %p89;
	add.s32 	%r417, %r412, %r416;
	ld.local.u32 	%r418, [%rd11+44];
	setp.eq.s32 	%p91, %r418, 1;
	setp.eq.s32 	%p92, %r418, 2;
	selp.u32 	%r419, 1, 0, %p92;
	add.s32 	%r420, %r415, %r419;
	selp.u32 	%r421, 1, 0, %p91;
	add.s32 	%r422, %r417, %r421;
	ld.local.u32 	%r423, [%rd11+48];
	setp.eq.s32 	%p93, %r423, 1;
	setp.eq.s32 	%p94, %r423, 2;
	selp.u32 	%r424, 1, 0, %p94;
	add.s32 	%r425, %r420, %r424;
	selp.u32 	%r426, 1, 0, %p93;
	add.s32 	%r427, %r422, %r426;
	ld.local.u32 	%r428, [%rd11+52];
	setp.eq.s32 	%p95, %r428, 1;
	setp.eq.s32 	%p96, %r428, 2;
	selp.u32 	%r429, 1, 0, %p96;
	add.s32 	%r430, %r425, %r429;
	selp.u32 	%r431, 1, 0, %p95;
	add.s32 	%r432, %r427, %r431;
	ld.local.u32 	%r433, [%rd11+56];
	setp.eq.s32 	%p97, %r433, 1;
	setp.eq.s32 	%p98, %r433, 2;
	selp.u32 	%r434, 1, 0, %p98;
	add.s32 	%r435, %r430, %r434;
	selp.u32 	%r436, 1, 0, %p97;
	add.s32 	%r437, %r432, %r436;
	ld.local.u32 	%r438, [%rd11+60];
	setp.eq.s32 	%p99, %r438, 1;
	setp.eq.s32 	%p100, %r438, 2;
	selp.u32 	%r439, 1, 0, %p100;
	add.s32 	%r440, %r435, %r439;
	selp.u32 	%r441, 1, 0, %p99;
	add.s32 	%r442, %r437, %r441;
	ld.local.u32 	%r443, [%rd11+64];
	setp.eq.s32 	%p101, %r443, 1;
	setp.eq.s32 	%p102, %r443, 2;
	selp.u32 	%r444, 1, 0, %p102;
	add.s32 	%r445, %r440, %r444;
	selp.u32 	%r446, 1, 0, %p101;
	add.s32 	%r447, %r442, %r446;
	ld.local.u32 	%r448, [%rd11+68];
	setp.eq.s32 	%p103, %r448, 1;
	setp.eq.s32 	%p104, %r448, 2;
	selp.u32 	%r449, 1, 0, %p104;
	add.s32 	%r450, %r445, %r449;
	selp.u32 	%r451, 1, 0, %p103;
	add.s32 	%r452, %r447, %r451;
	ld.local.u32 	%r453, [%rd11+72];
	setp.eq.s32 	%p105, %r453, 1;
	setp.eq.s32 	%p106, %r453, 2;
	selp.u32 	%r454, 1, 0, %p106;
	add.s32 	%r455, %r450, %r454;
	selp.u32 	%r456, 1, 0, %p105;
	add.s32 	%r457, %r452, %r456;
	ld.local.u32 	%r458, [%rd11+76];
	setp.eq.s32 	%p107, %r458, 1;
	setp.eq.s32 	%p108, %r458, 2;
	selp.u32 	%r459, 1, 0, %p108;
	add.s32 	%r460, %r455, %r459;
	selp.u32 	%r461, 1, 0, %p107;
	add.s32 	%r462, %r457, %r461;
	ld.local.u32 	%r463, [%rd11+80];
	setp.eq.s32 	%p109, %r463, 1;
	setp.eq.s32 	%p110, %r463, 2;
	selp.u32 	%r464, 1, 0, %p110;
	add.s32 	%r465, %r460, %r464;
	selp.u32 	%r466, 1, 0, %p109;
	add.s32 	%r467, %r462, %r466;
	ld.local.u32 	%r468, [%rd11+84];
	setp.eq.s32 	%p111, %r468, 1;
	setp.eq.s32 	%p112, %r468, 2;
	selp.u32 	%r469, 1, 0, %p112;
	add.s32 	%r470, %r465, %r469;
	selp.u32 	%r471, 1, 0, %p111;
	add.s32 	%r472, %r467, %r471;
	ld.local.u32 	%r473, [%rd11+88];
	setp.eq.s32 	%p113, %r473, 1;
	setp.eq.s32 	%p114, %r473, 2;
	selp.u32 	%r474, 1, 0, %p114;
	add.s32 	%r475, %r470, %r474;
	selp.u32 	%r476, 1, 0, %p113;
	add.s32 	%r477, %r472, %r476;
	ld.local.u32 	%r478, [%rd11+92];
	setp.eq.s32 	%p115, %r478, 1;
	setp.eq.s32 	%p116, %r478, 2;
	selp.u32 	%r479, 1, 0, %p116;
	add.s32 	%r480, %r475, %r479;
	selp.u32 	%r481, 1, 0, %p115;
	add.s32 	%r482, %r477, %r481;
	ld.local.u32 	%r483, [%rd11+96];
	setp.eq.s32 	%p117, %r483, 1;
	setp.eq.s32 	%p118, %r483, 2;
	selp.u32 	%r484, 1, 0, %p118;
	add.s32 	%r485, %r480, %r484;
	selp.u32 	%r486, 1, 0, %p117;
	add.s32 	%r487, %r482, %r486;
	ld.local.u32 	%r488, [%rd11+100];
	setp.eq.s32 	%p119, %r488, 1;
	setp.eq.s32 	%p120, %r488, 2;
	selp.u32 	%r489, 1, 0, %p120;
	add.s32 	%r490, %r485, %r489;
	selp.u32 	%r491, 1, 0, %p119;
	add.s32 	%r492, %r487, %r491;
	ld.local.u32 	%r493, [%rd11+104];
	setp.eq.s32 	%p121, %r493, 1;
	setp.eq.s32 	%p122, %r493, 2;
	selp.u32 	%r494, 1, 0, %p122;
	add.s32 	%r495, %r490, %r494;
	selp.u32 	%r496, 1, 0, %p121;
	add.s32 	%r497, %r492, %r496;
	ld.local.u32 	%r498, [%rd11+108];
	setp.eq.s32 	%p123, %r498, 1;
	setp.eq.s32 	%p124, %r498, 2;
	selp.u32 	%r499, 1, 0, %p124;
	add.s32 	%r500, %r495, %r499;
	selp.u32 	%r501, 1, 0, %p123;
	add.s32 	%r502, %r497, %r501;
	ld.local.u32 	%r503, [%rd11+112];
	setp.eq.s32 	%p125, %r503, 1;
	setp.eq.s32 	%p126, %r503, 2;
	selp.u32 	%r504, 1, 0, %p126;
	add.s32 	%r505, %r500, %r504;
	selp.u32 	%r506, 1, 0, %p125;
	add.s32 	%r507, %r502, %r506;
	ld.local.u32 	%r508, [%rd11+116];
	setp.eq.s32 	%p127, %r508, 1;
	setp.eq.s32 	%p128, %r508, 2;
	selp.u32 	%r509, 1, 0, %p128;
	add.s32 	%r510, %r505, %r509;
	selp.u32 	%r511, 1, 0, %p127;
	add.s32 	%r512, %r507, %r511;
	ld.local.u32 	%r513, [%rd11+120];
	setp.eq.s32 	%p129, %r513, 1;
	setp.eq.s32 	%p130, %r513, 2;
	selp.u32 	%r514, 1, 0, %p130;
	add.s32 	%r515, %r510, %r514;
	selp.u32 	%r516, 1, 0, %p129;
	add.s32 	%r517, %r512, %r516;
	ld.local.u32 	%r518, [%rd11+124];
	setp.eq.s32 	%p131, %r518, 1;
	setp.eq.s32 	%p132, %r518, 2;
	selp.u32 	%r519, 1, 0, %p132;
	add.s32 	%r520, %r515, %r519;
	selp.u32 	%r521, 1, 0, %p131;
	add.s32 	%r522, %r517, %r521;
	ld.local.u32 	%r523, [%rd11+128];
	setp.eq.s32 	%p133, %r523, 1;
	setp.eq.s32 	%p134, %r523, 2;
	selp.u32 	%r524, 1, 0, %p134;
	add.s32 	%r525, %r520, %r524;
	selp.u32 	%r526, 1, 0, %p133;
	add.s32 	%r527, %r522, %r526;
	ld.local.u32 	%r528, [%rd11+132];
	setp.eq.s32 	%p135, %r528, 1;
	setp.eq.s32 	%p136, %r528, 2;
	selp.u32 	%r529, 1, 0, %p136;
	add.s32 	%r530, %r525, %r529;
	selp.u32 	%r531, 1, 0, %p135;
	add.s32 	%r532, %r527, %r531;
	ld.local.u32 	%r533, [%rd11+136];
	setp.eq.s32 	%p137, %r533, 1;
	setp.eq.s32 	%p138, %r533, 2;
	selp.u32 	%r534, 1, 0, %p138;
	add.s32 	%r535, %r530, %r534;
	selp.u32 	%r536, 1, 0, %p137;
	add.s32 	%r537, %r532, %r536;
	ld.local.u32 	%r538, [%rd11+140];
	setp.eq.s32 	%p139, %r538, 1;
	setp.eq.s32 	%p140, %r538, 2;
	selp.u32 	%r539, 1, 0, %p140;
	add.s32 	%r540, %r535, %r539;
	selp.u32 	%r541, 1, 0, %p139;
	add.s32 	%r542, %r537, %r541;
	ld.local.u32 	%r543, [%rd11+144];
	setp.eq.s32 	%p141, %r543, 1;
	setp.eq.s32 	%p142, %r543, 2;
	selp.u32 	%r544, 1, 0, %p142;
	add.s32 	%r545, %r540, %r544;
	selp.u32 	%r546, 1, 0, %p141;
	add.s32 	%r547, %r542, %r546;
	ld.local.u32 	%r548, [%rd11+148];
	setp.eq.s32 	%p143, %r548, 1;
	setp.eq.s32 	%p144, %r548, 2;
	selp.u32 	%r549, 1, 0, %p144;
	add.s32 	%r550, %r545, %r549;
	selp.u32 	%r551, 1, 0, %p143;
	add.s32 	%r552, %r547, %r551;
	ld.local.u32 	%r553, [%rd11+152];
	setp.eq.s32 	%p145, %r553, 1;
	setp.eq.s32 	%p146, %r553, 2;
	selp.u32 	%r554, 1, 0, %p146;
	add.s32 	%r555, %r550, %r554;
	selp.u32 	%r556, 1, 0, %p145;
	add.s32 	%r557, %r552, %r556;
	ld.local.u32 	%r558, [%rd11+156];
	setp.eq.s32 	%p147, %r558, 1;
	setp.eq.s32 	%p148, %r558, 2;
	selp.u32 	%r559, 1, 0, %p148;
	add.s32 	%r560, %r555, %r559;
	selp.u32 	%r561, 1, 0, %p147;
	add.s32 	%r562, %r557, %r561;
	ld.local.u32 	%r563, [%rd11+160];
	setp.eq.s32 	%p149, %r563, 1;
	setp.eq.s32 	%p150, %r563, 2;
	selp.u32 	%r564, 1, 0, %p150;
	add.s32 	%r565, %r560, %r564;
	selp.u32 	%r566, 1, 0, %p149;
	add.s32 	%r567, %r562, %r566;
	ld.local.u32 	%r568, [%rd11+164];
	setp.eq.s32 	%p151, %r568, 1;
	setp.eq.s32 	%p152, %r568, 2;
	selp.u32 	%r569, 1, 0, %p152;
	add.s32 	%r570, %r565, %r569;
	selp.u32 	%r571, 1, 0, %p151;
	add.s32 	%r572, %r567, %r571;
	ld.local.u32 	%r573, [%rd11+168];
	setp.eq.s32 	%p153, %r573, 1;
	setp.eq.s32 	%p154, %r573, 2;
	selp.u32 	%r574, 1, 0, %p154;
	add.s32 	%r575, %r570, %r574;
	selp.u32 	%r576, 1, 0, %p153;
	add.s32 	%r577, %r572, %r576;
	ld.local.u32 	%r578, [%rd11+172];
	setp.eq.s32 	%p155, %r578, 1;
	setp.eq.s32 	%p156, %r578, 2;
	selp.u32 	%r579, 1, 0, %p156;
	add.s32 	%r580, %r575, %r579;
	selp.u32 	%r581, 1, 0, %p155;
	add.s32 	%r582, %r577, %r581;
	ld.local.u32 	%r583, [%rd11+176];
	setp.eq.s32 	%p157, %r583, 1;
	setp.eq.s32 	%p158, %r583, 2;
	selp.u32 	%r584, 1, 0, %p158;
	add.s32 	%r585, %r580, %r584;
	selp.u32 	%r586, 1, 0, %p157;
	add.s32 	%r587, %r582, %r586;
	ld.local.u32 	%r588, [%rd11+180];
	setp.eq.s32 	%p159, %r588, 1;
	setp.eq.s32 	%p160, %r588, 2;
	selp.u32 	%r589, 1, 0, %p160;
	add.s32 	%r590, %r585, %r589;
	selp.u32 	%r591, 1, 0, %p159;
	add.s32 	%r592, %r587, %r591;
	ld.local.u32 	%r593, [%rd11+184];
	setp.eq.s32 	%p161, %r593, 1;
	setp.eq.s32 	%p162, %r593, 2;
	selp.u32 	%r594, 1, 0, %p162;
	add.s32 	%r595, %r590, %r594;
	selp.u32 	%r596, 1, 0, %p161;
	add.s32 	%r597, %r592, %r596;
	ld.local.u32 	%r598, [%rd11+188];
	setp.eq.s32 	%p163, %r598, 1;
	setp.eq.s32 	%p164, %r598, 2;
	selp.u32 	%r599, 1, 0, %p164;
	add.s32 	%r600, %r595, %r599;
	selp.u32 	%r601, 1, 0, %p163;
	add.s32 	%r602, %r597, %r601;
	ld.local.u32 	%r603, [%rd11+192];
	setp.eq.s32 	%p165, %r603, 1;
	setp.eq.s32 	%p166, %r603, 2;
	selp.u32 	%r604, 1, 0, %p166;
	add.s32 	%r605, %r600, %r604;
	selp.u32 	%r606, 1, 0, %p165;
	add.s32 	%r607, %r602, %r606;
	ld.local.u32 	%r608, [%rd11+196];
	setp.eq.s32 	%p167, %r608, 1;
	setp.eq.s32 	%p168, %r608, 2;
	selp.u32 	%r609, 1, 0, %p168;
	add.s32 	%r610, %r605, %r609;
	selp.u32 	%r611, 1, 0, %p167;
	add.s32 	%r612, %r607, %r611;
	ld.local.u32 	%r613, [%rd11+200];
	setp.eq.s32 	%p169, %r613, 1;
	setp.eq.s32 	%p170, %r613, 2;
	selp.u32 	%r614, 1, 0, %p170;
	add.s32 	%r615, %r610, %r614;
	selp.u32 	%r616, 1, 0, %p169;
	add.s32 	%r617, %r612, %r616;
	ld.local.u32 	%r618, [%rd11+204];
	setp.eq.s32 	%p171, %r618, 1;
	setp.eq.s32 	%p172, %r618, 2;
	selp.u32 	%r619, 1, 0, %p172;
	add.s32 	%r620, %r615, %r619;
	selp.u32 	%r621, 1, 0, %p171;
	add.s32 	%r622, %r617, %r621;
	ld.local.u32 	%r623, [%rd11+208];
	setp.eq.s32 	%p173, %r623, 1;
	setp.eq.s32 	%p174, %r623, 2;
	selp.u32 	%r624, 1, 0, %p174;
	add.s32 	%r625, %r620, %r624;
	selp.u32 	%r626, 1, 0, %p173;
	add.s32 	%r627, %r622, %r626;
	ld.local.u32 	%r628, [%rd11+212];
	setp.eq.s32 	%p175, %r628, 1;
	setp.eq.s32 	%p176, %r628, 2;
	selp.u32 	%r629, 1, 0, %p176;
	add.s32 	%r630, %r625, %r629;
	selp.u32 	%r631, 1, 0, %p175;
	add.s32 	%r632, %r627, %r631;
	ld.local.u32 	%r633, [%rd11+216];
	setp.eq.s32 	%p177, %r633, 1;
	setp.eq.s32 	%p178, %r633, 2;
	selp.u32 	%r634, 1, 0, %p178;
	add.s32 	%r635, %r630, %r634;
	selp.u32 	%r636, 1, 0, %p177;
	add.s32 	%r637, %r632, %r636;
	ld.local.u32 	%r638, [%rd11+220];
	setp.eq.s32 	%p179, %r638, 1;
	setp.eq.s32 	%p180, %r638, 2;
	selp.u32 	%r639, 1, 0, %p180;
	add.s32 	%r640, %r635, %r639;
	selp.u32 	%r641, 1, 0, %p179;
	add.s32 	%r642, %r637, %r641;
	ld.local.u32 	%r643, [%rd11+224];
	setp.eq.s32 	%p181, %r643, 1;
	setp.eq.s32 	%p182, %r643, 2;
	selp.u32 	%r644, 1, 0, %p182;
	add.s32 	%r645, %r640, %r644;
	selp.u32 	%r646, 1, 0, %p181;
	add.s32 	%r647, %r642, %r646;
	ld.local.u32 	%r648, [%rd11+228];
	setp.eq.s32 	%p183, %r648, 1;
	setp.eq.s32 	%p184, %r648, 2;
	selp.u32 	%r649, 1, 0, %p184;
	add.s32 	%r650, %r645, %r649;
	selp.u32 	%r651, 1, 0, %p183;
	add.s32 	%r652, %r647, %r651;
	ld.local.u32 	%r653, [%rd11+232];
	setp.eq.s32 	%p185, %r653, 1;
	setp.eq.s32 	%p186, %r653, 2;
	selp.u32 	%r654, 1, 0, %p186;
	add.s32 	%r655, %r650, %r654;
	selp.u32 	%r656, 1, 0, %p185;
	add.s32 	%r657, %r652, %r656;
	ld.local.u32 	%r658, [%rd11+236];
	setp.eq.s32 	%p187, %r658, 1;
	setp.eq.s32 	%p188, %r658, 2;
	selp.u32 	%r659, 1, 0, %p188;
	add.s32 	%r660, %r655, %r659;
	selp.u32 	%r661, 1, 0, %p187;
	add.s32 	%r662, %r657, %r661;
	ld.local.u32 	%r663, [%rd11+240];
	setp.eq.s32 	%p189, %r663, 1;
	setp.eq.s32 	%p190, %r663, 2;
	selp.u32 	%r664, 1, 0, %p190;
	add.s32 	%r665, %r660, %r664;
	selp.u32 	%r666, 1, 0, %p189;
	add.s32 	%r667, %r662, %r666;
	ld.local.u32 	%r668, [%rd11+244];
	setp.eq.s32 	%p191, %r668, 1;
	setp.eq.s32 	%p192, %r668, 2;
	selp.u32 	%r669, 1, 0, %p192;
	add.s32 	%r670, %r665, %r669;
	selp.u32 	%r671, 1, 0, %p191;
	add.s32 	%r672, %r667, %r671;
	ld.local.u32 	%r673, [%rd11+248];
	setp.eq.s32 	%p193, %r673, 1;
	setp.eq.s32 	%p194, %r673, 2;
	selp.u32 	%r674, 1, 0, %p194;
	add.s32 	%r675, %r670, %r674;
	selp.u32 	%r676, 1, 0, %p193;
	add.s32 	%r677, %r672, %r676;
	ld.local.u32 	%r678, [%rd11+252];
	setp.eq.s32 	%p195, %r678, 1;
	setp.eq.s32 	%p196, %r678, 2;
	selp.u32 	%r679, 1, 0, %p196;
	add.s32 	%r680, %r675, %r679;
	selp.u32 	%r681, 1, 0, %p195;
	add.s32 	%r682, %r677, %r681;
	ld.local.u32 	%r683, [%rd11+256];
	setp.eq.s32 	%p197, %r683, 1;
	setp.eq.s32 	%p198, %r683, 2;
	selp.u32 	%r684, 1, 0, %p198;
	add.s32 	%r685, %r680, %r684;
	selp.u32 	%r686, 1, 0, %p197;
	add.s32 	%r687, %r682, %r686;
	ld.local.u32 	%r688, [%rd11+260];
	setp.eq.s32 	%p199, %r688, 1;
	setp.eq.s32 	%p200, %r688, 2;
	selp.u32 	%r689, 1, 0, %p200;
	add.s32 	%r690, %r685, %r689;
	selp.u32 	%r691, 1, 0, %p199;
	add.s32 	%r692, %r687, %r691;
	ld.local.u32 	%r693, [%rd11+264];
	setp.eq.s32 	%p201, %r693, 1;
	setp.eq.s32 	%p202, %r693, 2;
	selp.u32 	%r694, 1, 0, %p202;
	add.s32 	%r695, %r690, %r694;
	selp.u32 	%r696, 1, 0, %p201;
	add.s32 	%r697, %r692, %r696;
	ld.local.u32 	%r698, [%rd11+268];
	setp.eq.s32 	%p203, %r698, 1;
	setp.eq.s32 	%p204, %r698, 2;
	selp.u32 	%r699, 1, 0, %p204;
	add.s32 	%r700, %r695, %r699;
	selp.u32 	%r701, 1, 0, %p203;
	add.s32 	%r702, %r697, %r701;
	ld.local.u32 	%r703, [%rd11+272];
	setp.eq.s32 	%p205, %r703, 1;
	setp.eq.s32 	%p206, %r703, 2;
	selp.u32 	%r704, 1, 0, %p206;
	add.s32 	%r705, %r700, %r704;
	selp.u32 	%r706, 1, 0, %p205;
	add.s32 	%r707, %r702, %r706;
	ld.local.u32 	%r708, [%rd11+276];
	setp.eq.s32 	%p207, %r708, 1;
	setp.eq.s32 	%p208, %r708, 2;
	selp.u32 	%r709, 1, 0, %p208;
	add.s32 	%r710, %r705, %r709;
	selp.u32 	%r711, 1, 0, %p207;
	add.s32 	%r712, %r707, %r711;
	ld.local.u32 	%r713, [%rd11+280];
	setp.eq.s32 	%p209, %r713, 1;
	setp.eq.s32 	%p210, %r713, 2;
	selp.u32 	%r714, 1, 0, %p210;
	add.s32 	%r715, %r710, %r714;
	selp.u32 	%r716, 1, 0, %p209;
	add.s32 	%r717, %r712, %r716;
	ld.local.u32 	%r718, [%rd11+284];
	setp.eq.s32 	%p211, %r718, 1;
	setp.eq.s32 	%p212, %r718, 2;
	selp.u32 	%r719, 1, 0, %p212;
	add.s32 	%r720, %r715, %r719;
	selp.u32 	%r721, 1, 0, %p211;
	add.s32 	%r722, %r717, %r721;
	ld.local.u32 	%r723, [%rd11+288];
	setp.eq.s32 	%p213, %r723, 1;
	setp.eq.s32 	%p214, %r723, 2;
	selp.u32 	%r724, 1, 0, %p214;
	add.s32 	%r725, %r720, %r724;
	selp.u32 	%r726, 1, 0, %p213;
	add.s32 	%r727, %r722, %r726;
	ld.local.u32 	%r728, [%rd11+292];
	setp.eq.s32 	%p215, %r728, 1;
	setp.eq.s32 	%p216, %r728, 2;
	selp.u32 	%r729, 1, 0, %p216;
	add.s32 	%r730, %r725, %r729;
	selp.u32 	%r731, 1, 0, %p215;
	add.s32 	%r732, %r727, %r731;
	ld.local.u32 	%r733, [%rd11+296];
	setp.eq.s32 	%p217, %r733, 1;
	setp.eq.s32 	%p218, %r733, 2;
	selp.u32 	%r734, 1, 0, %p218;
	add.s32 	%r735, %r730, %r734;
	selp.u32 	%r736, 1, 0, %p217;
	add.s32 	%r737, %r732, %r736;
	ld.local.u32 	%r738, [%rd11+300];
	setp.eq.s32 	%p219, %r738, 1;
	setp.eq.s32 	%p220, %r738, 2;
	selp.u32 	%r739, 1, 0, %p220;
	add.s32 	%r740, %r735, %r739;
	selp.u32 	%r741, 1, 0, %p219;
	add.s32 	%r742, %r737, %r741;
	ld.local.u32 	%r743, [%rd11+304];
	setp.eq.s32 	%p221, %r743, 1;
	setp.eq.s32 	%p222, %r743, 2;
	selp.u32 	%r744, 1, 0, %p222;
	add.s32 	%r745, %r740, %r744;
	selp.u32 	%r746, 1, 0, %p221;
	add.s32 	%r747, %r742, %r746;
	ld.local.u32 	%r748, [%rd11+308];
	setp.eq.s32 	%p223, %r748, 1;
	setp.eq.s32 	%p224, %r748, 2;
	selp.u32 	%r749, 1, 0, %p224;
	add.s32 	%r750, %r745, %r749;
	selp.u32 	%r751, 1, 0, %p223;
	add.s32 	%r752, %r747, %r751;
	ld.local.u32 	%r753, [%rd11+312];
	setp.eq.s32 	%p225, %r753, 1;
	setp.eq.s32 	%p226, %r753, 2;
	selp.u32 	%r754, 1, 0, %p226;
	add.s32 	%r755, %r750, %r754;
	selp.u32 	%r756, 1, 0, %p225;
	add.s32 	%r757, %r752, %r756;
	ld.local.u32 	%r758, [%rd11+316];
	setp.eq.s32 	%p227, %r758, 1;
	setp.eq.s32 	%p228, %r758, 2;
	selp.u32 	%r759, 1, 0, %p228;
	add.s32 	%r760, %r755, %r759;
	selp.u32 	%r761, 1, 0, %p227;
	add.s32 	%r762, %r757, %r761;
	ld.local.u32 	%r763, [%rd11+320];
	setp.eq.s32 	%p229, %r763, 1;
	setp.eq.s32 	%p230, %r763, 2;
	selp.u32 	%r764, 1, 0, %p230;
	add.s32 	%r765, %r760, %r764;
	selp.u32 	%r766, 1, 0, %p229;
	add.s32 	%r767, %r762, %r766;
	setp.eq.s32 	%p231, %r844, 2;
	selp.u32 	%r768, 1, 0, %p231;
	add.s32 	%r135, %r767, %r842;
	add.s32 	%r769, %r843, %r768;
	add.s32 	%r136, %r769, %r765;
	setp.le.s32 	%p232, %r135, %r136;
	@%p232 bra 	$L__BB0_88;
	shl.b32 	%r773, %r134, 3;
	mov.u32 	%r774, _ZZ17randomPlaysKernelP5StatePdPiS2_S0_E11localCounts;
	add.s32 	%r775, %r774, %r773;
	mov.b64 	%rd363, 4607182418800017408;
	st.shared.u64 	[%r775], %rd363;
	bra.uni 	$L__BB0_90;
$L__BB0_88:
	setp.ne.s32 	%p233, %r135, %r136;
	@%p233 bra 	$L__BB0_90;
	shl.b32 	%r770, %r134, 3;
	mov.u32 	%r771, _ZZ17randomPlaysKernelP5StatePdPiS2_S0_E11localCounts;
	add.s32 	%r772, %r771, %r770;
	mov.b64 	%rd362, 4602678819172646912;
	st.shared.u64 	[%r772], %rd362;
$L__BB0_90:
	bar.sync 	0;
	setp.ne.s32 	%p234, %r134, 0;
	@%p234 bra 	$L__BB0_94;
	ld.param.u64 	%rd366, [_Z17randomPlaysKernelP5StatePdPiS2_S0__param_1];
	mov.u32 	%r777, %ctaid.x;
	cvta.to.global.u64 	%rd364, %rd366;
	mul.wide.u32 	%rd365, %r777, 8;
	add.s64 	%rd39, %rd364, %rd365;
	ld.global.f64 	%fd67, [%rd39];
	mov.b32 	%r847, 128;
	mov.u32 	%r778, _ZZ17randomPlaysKernelP5StatePdPiS2_S0_E11localCounts;
$L__BB0_92:
	add.s32 	%r779, %r778, %r847;
	ld.shared.f64 	%fd4, [%r779+-128];
	add.f64 	%fd5, %fd4, %fd67;
	ld.shared.f64 	%fd6, [%r779+-120];
	add.f64 	%fd7, %fd6, %fd5;
	ld.shared.f64 	%fd8, [%r779+-112];
	add.f64 	%fd9, %fd8, %fd7;
	ld.shared.f64 	%fd10, [%r779+-104];
	add.f64 	%fd11, %fd10, %fd9;
	ld.shared.f64 	%fd12, [%r779+-96];
	add.f64 	%fd13, %fd12, %fd11;
	ld.shared.f64 	%fd14, [%r779+-88];
	add.f64 	%fd15, %fd14, %fd13;
	ld.shared.f64 	%fd16, [%r779+-80];
	add.f64 	%fd17, %fd16, %fd15;
	ld.shared.f64 	%fd18, [%r779+-72];
	add.f64 	%fd19, %fd18, %fd17;
	ld.shared.f64 	%fd20, [%r779+-64];
	add.f64 	%fd21, %fd20, %fd19;
	ld.shared.f64 	%fd22, [%r779+-56];
	add.f64 	%fd23, %fd22, %fd21;
	ld.shared.f64 	%fd24, [%r779+-48];
	add.f64 	%fd25, %fd24, %fd23;
	ld.shared.f64 	%fd26, [%r779+-40];
	add.f64 	%fd27, %fd26, %fd25;
	ld.shared.f64 	%fd28, [%r779+-32];
	add.f64 	%fd29, %fd28, %fd27;
	ld.shared.f64 	%fd30, [%r779+-24];
	add.f64 	%fd31, %fd30, %fd29;
	ld.shared.f64 	%fd32, [%r779+-16];
	add.f64 	%fd33, %fd32, %fd31;
	ld.shared.f64 	%fd34, [%r779+-8];
	add.f64 	%fd35, %fd34, %fd33;
	ld.shared.f64 	%fd36, [%r779];
	add.f64 	%fd37, %fd36, %fd35;
	ld.shared.f64 	%fd38, [%r779+8];
	add.f64 	%fd39, %fd38, %fd37;
	ld.shared.f64 	%fd40, [%r779+16];
	add.f64 	%fd41, %fd40, %fd39;
	ld.shared.f64 	%fd42, [%r779+24];
	add.f64 	%fd43, %fd42, %fd41;
	ld.shared.f64 	%fd44, [%r779+32];
	add.f64 	%fd45, %fd44, %fd43;
	ld.shared.f64 	%fd46, [%r779+40];
	add.f64 	%fd47, %fd46, %fd45;
	ld.shared.f64 	%fd48, [%r779+48];
	add.f64 	%fd49, %fd48, %fd47;
	ld.shared.f64 	%fd50, [%r779+56];
	add.f64 	%fd51, %fd50, %fd49;
	ld.shared.f64 	%fd52, [%r779+64];
	add.f64 	%fd53, %fd52, %fd51;
	ld.shared.f64 	%fd54, [%r779+72];
	add.f64 	%fd55, %fd54, %fd53;
	ld.shared.f64 	%fd56, [%r779+80];
	add.f64 	%fd57, %fd56, %fd55;
	ld.shared.f64 	%fd58, [%r779+88];
	add.f64 	%fd59, %fd58, %fd57;
	ld.shared.f64 	%fd60, [%r779+96];
	add.f64 	%fd61, %fd60, %fd59;
	ld.shared.f64 	%fd62, [%r779+104];
	add.f64 	%fd63, %fd62, %fd61;
	ld.shared.f64 	%fd64, [%r779+112];
	add.f64 	%fd65, %fd64, %fd63;
	ld.shared.f64 	%fd66, [%r779+120];
	add.f64 	%fd67, %fd66, %fd65;
	add.s32 	%r847, %r847, 256;
	setp.ne.s32 	%p235, %r847, 8320;
	@%p235 bra 	$L__BB0_92;
	st.global.f64 	[%rd39], %fd67;
$L__BB0_94:
	ret;
$L__BB0_95:
	mov.b32 	%r365, 0;
	st.local.u32 	[%rd12], %r365;
	mov.b32 	%r839, -1;
	bra.uni 	$L__BB0_75;

}


// ===== COMPILED SASS (sm_100) =====

	.target	sm_100

	.elftype	@"ET_EXEC"


//--------------------- .note.nv.tkinfo           --------------------------
	.section	.note.nv.tkinfo,"",@"SHT_NOTE"
	.sectionflags	@"SHF_NOTE_NV_TKINFO"
	.tkinfo
        /*0018*/ 	.word	0x00000002
        /*0030*/ 	.string	""
        /*0030*/ 	.string	"ptxas"
        /*0030*/ 	.string	"Cuda compilation tools, release 13.0, V13.0.88"
        /*0030*/ 	.string	"Build cuda_13.0.r13.0/compiler.36424714_0"
        /*0030*/ 	.string	"-arch sm_100 -m 64 "



//--------------------- .note.nv.cuinfo           --------------------------
	.section	.note.nv.cuinfo,"",@"SHT_NOTE"
	.sectionflags	@"SHF_NOTE_NV_CUINFO"
        /*0018*/ 	.short	0x0002
        /*001a*/ 	.short	0x0064
        /*001c*/ 	.short	0x0082
	.zero		2


//--------------------- .nv.info                  --------------------------
	.section	.nv.info,"",@"SHT_CUDA_INFO"
	.align	4


	//----- nvinfo : EIATTR_REGCOUNT
	.align		4
        /*0000*/ 	.byte	0x04, 0x2f
        /*0002*/ 	.short	(.L_10 - .L_9)
	.align		4
.L_9:
        /*0004*/ 	.word	index@(_Z17randomPlaysKernelP5StatePdPiS2_S0_)
        /*0008*/ 	.word	0x00000028


	//----- nvinfo : EIATTR_FRAME_SIZE
	.align		4
.L_10:
        /*000c*/ 	.byte	0x04, 0x11
        /*000e*/ 	.short	(.L_12 - .L_11)
	.align		4
.L_11:
        /*0010*/ 	.word	index@(_Z17randomPlaysKernelP5StatePdPiS2_S0_)
        /*0014*/ 	.word	0x00000e98


	//----- nvinfo : EIATTR_MIN_STACK_SIZE
	.align		4
.L_12:
        /*0018*/ 	.byte	0x04, 0x12
        /*001a*/ 	.short	(.L_14 - .L_13)
	.align		4
.L_13:
        /*001c*/ 	.word	index@(_Z17randomPlaysKernelP5StatePdPiS2_S0_)
        /*0020*/ 	.word	0x00000e98
.L_14:


//--------------------- .nv.compat                --------------------------
	.section	.nv.compat,"",@"SHT_CUDA_COMPAT_INFO"
	.align	4
        /*0000*/ 	.byte	0x02, 0x09, 0x00, 0x00, 0x02, 0x02, 0x01, 0x00, 0x02, 0x05, 0x05, 0x00, 0x03, 0x07, 0x01, 0x01
        /*0010*/ 	.byte	0x02, 0x03, 0x00, 0x00, 0x02, 0x06, 0x01, 0x00, 0x04, 0x0b, 0x08, 0x00, 0x01, 0x00, 0x00, 0x00
        /*0020*/ 	.byte	0x00, 0x00, 0x00, 0x00


//--------------------- .nv.info._Z17randomPlaysKernelP5StatePdPiS2_S0_ --------------------------
	.section	.nv.info._Z17randomPlaysKernelP5StatePdPiS2_S0_,"",@"SHT_CUDA_INFO"
	.sectionflags	@""
	.align	4


	//----- nvinfo : EIATTR_CUDA_API_VERSION
	.align		4
        /*0000*/ 	.byte	0x04, 0x37
        /*0002*/ 	.short	(.L_16 - .L_15)
.L_15:
        /*0004*/ 	.word	0x00000082


	//----- nvinfo : EIATTR_KPARAM_INFO
	.align		4
.L_16:
        /*0008*/ 	.byte	0x04, 0x17
        /*000a*/ 	.short	(.L_18 - .L_17)
.L_17:
        /*000c*/ 	.word	0x00000000
        /*0010*/ 	.short	0x0004
        /*0012*/ 	.short	0x0020
        /*0014*/ 	.byte	0x00, 0xf5, 0x21, 0x00


	//----- nvinfo : EIATTR_KPARAM_INFO
	.align		4
.L_18:
        /*0018*/ 	.byte	0x04, 0x17
        /*001a*/ 	.short	(.L_20 - .L_19)
.L_19:
        /*001c*/ 	.word	0x00000000
        /*0020*/ 	.short	0x0003
        /*0022*/ 	.short	0x0018
        /*0024*/ 	.byte	0x00, 0xf5, 0x21, 0x00


	//----- nvinfo : EIATTR_KPARAM_INFO
	.align		4
.L_20:
        /*0028*/ 	.byte	0x04, 0x17
        /*002a*/ 	.short	(.L_22 - .L_21)
.L_21:
        /*002c*/ 	.word	0x00000000
        /*0030*/ 	.short	0x0002
        /*0032*/ 	.short	0x0010
        /*0034*/ 	.byte	0x00, 0xf5, 0x21, 0x00


	//----- nvinfo : EIATTR_KPARAM_INFO
	.align		4
.L_22:
        /*0038*/ 	.byte	0x04, 0x17
        /*003a*/ 	.short	(.L_24 - .L_23)
.L_23:
        /*003c*/ 	.word	0x00000000
        /*0040*/ 	.short	0x0001
        /*0042*/ 	.short	0x0008
        /*0044*/ 	.byte	0x00, 0xf5, 0x21, 0x00


	//----- nvinfo : EIATTR_KPARAM_INFO
	.align		4
.L_24:
        /*0048*/ 	.byte	0x04, 0x17
        /*004a*/ 	.short	(.L_26 - .L_25)
.L_25:
        /*004c*/ 	.word	0x00000000
        /*0050*/ 	.short	0x0000
        /*0052*/ 	.short	0x0000
        /*0054*/ 	.byte	0x00, 0xf5, 0x21, 0x00


	//----- nvinfo : EIATTR_SPARSE_MMA_MASK
	.align		4
.L_26:
        /*0058*/ 	.byte	0x03, 0x50
        /*005a*/ 	.short	0x0000


	//----- nvinfo : EIATTR_MAXREG_COUNT
	.align		4
        /*005c*/ 	.byte	0x03, 0x1b
        /*005e*/ 	.short	0x00ff


	//----- nvinfo : EIATTR_NUM_BARRIERS
	.align		4
        /*0060*/ 	.byte	0x02, 0x4c
        /*0062*/ 	.byte	0x01
	.zero		1


	//----- nvinfo : EIATTR_MERCURY_ISA_VERSION
	.align		4
        /*0064*/ 	.byte	0x03, 0x5f
        /*0066*/ 	.short	0x0101


	//----- nvinfo : EIATTR_VRC_CTA_INIT_COUNT
	.align		4
        /*0068*/ 	.byte	0x02, 0x4a
	.zero		1
	.zero		1


	//----- nvinfo : EIATTR_EXIT_INSTR_OFFSETS
	.align		4
        /*006c*/ 	.byte	0x04, 0x1c
        /*006e*/ 	.short	(.L_28 - .L_27)


	//   ....[0]....
.L_27:
        /*0070*/ 	.word	0x000099c0


	//   ....[1]....
        /*0074*/ 	.word	0x00009d90


	//----- nvinfo : EIATTR_CRS_STACK_SIZE
	.align		4
.L_28:
        /*0078*/ 	.byte	0x04, 0x1e
        /*007a*/ 	.short	(.L_30 - .L_29)
.L_29:
        /*007c*/ 	.word	0x00000000


	//----- nvinfo : EIATTR_CBANK_PARAM_SIZE
	.align		4
.L_30:
        /*0080*/ 	.byte	0x03, 0x19
        /*0082*/ 	.short	0x0028


	//----- nvinfo : EIATTR_PARAM_CBANK
	.align		4
        /*0084*/ 	.byte	0x04, 0x0a
        /*0086*/ 	.short	(.L_32 - .L_31)
	.align		4
.L_31:
        /*0088*/ 	.word	index@(.nv.constant0._Z17randomPlaysKernelP5StatePdPiS2_S0_)
        /*008c*/ 	.short	0x0380
        /*008e*/ 	.short	0x0028


	//----- nvinfo : EIATTR_SW_WAR
	.align		4
.L_32:
        /*0090*/ 	.byte	0x04, 0x36
        /*0092*/ 	.short	(.L_34 - .L_33)
.L_33:
        /*0094*/ 	.word	0x00000008
.L_34:


//--------------------- .nv.callgraph             --------------------------
	.section	.nv.callgraph,"",@"SHT_CUDA_CALLGRAPH"
	.align	4
	.sectionentsize	8
	.align		4
        /*0000*/ 	.word	0x00000000
	.align		4
        /*0004*/ 	.word	0xffffffff
	.align		4
        /*0008*/ 	.word	0x00000000
	.align		4
        /*000c*/ 	.word	0xfffffffe
	.align		4
        /*0010*/ 	.word	0x00000000
	.align		4
        /*0014*/ 	.word	0xfffffffd
	.align		4
        /*0018*/ 	.word	0x00000000
	.align		4
        /*001c*/ 	.word	0xfffffffc


//--------------------- .nv.constant4             --------------------------
	.section	.nv.constant4,"a",@progbits
	.align	8
	.align		8
.nv.constant4:
        /*0000*/ 	.dword	precalc_xorwow_matrix
	.align		8
        /*0008*/ 	.dword	precalc_xorwow_offset_matrix
	.align		8
        /*0010*/ 	.dword	mrg32k3aM1
	.align		8
        /*0018*/ 	.dword	mrg32k3aM2
	.align		8
        /*0020*/ 	.dword	mrg32k3aM1SubSeq
	.align		8
        /*0028*/ 	.dword	mrg32k3aM2SubSeq
	.align		8
        /*0030*/ 	.dword	mrg32k3aM1Seq
	.align		8
        /*0038*/ 	.dword	mrg32k3aM2Seq


//--------------------- .nv.constant3             --------------------------
	.section	.nv.constant3,"a",@progbits
	.align	8
.nv.constant3:
	.type		__cr_lgamma_table,@object
	.size		__cr_lgamma_table,(.L_8 - __cr_lgamma_table)
__cr_lgamma_table:
        /*0000*/ 	.byte	0x00, 0x00, 0x00, 0x00, 0x00, 0x00, 0x00, 0x00, 0x00, 0x00, 0x00, 0x00, 0x00, 0x00, 0x00, 0x00
        /*0010*/ 	.byte	0xef, 0x39, 0xfa, 0xfe, 0x42, 0x2e, 0xe6, 0x3f, 0x02, 0x20, 0x2a, 0xfa, 0x0b, 0xab, 0xfc, 0x3f
        /*0020*/ 	.byte	0xf9, 0x2c, 0x92, 0x7c, 0xa7, 0x6c, 0x09, 0x40, 0xc9, 0x79, 0x44, 0x3c, 0x64, 0x26, 0x13, 0x40
        /*0030*/ 	.byte	0xca, 0x01, 0xcf, 0x3a, 0x27, 0x51, 0x1a, 0x40, 0x30, 0xcc, 0x2d, 0xf3, 0xe1, 0x0c, 0x21, 0x40
        /*0040*/ 	.byte	0x0d, 0xb7, 0xfc, 0x82, 0x8e, 0x35, 0x25, 0x40
.L_8:


//--------------------- .text._Z17randomPlaysKernelP5StatePdPiS2_S0_ --------------------------
	.section	.text._Z17randomPlaysKernelP5StatePdPiS2_S0_,"ax",@progbits
	.align	128
        .global         _Z17randomPlaysKernelP5StatePdPiS2_S0_
        .type           _Z17randomPlaysKernelP5StatePdPiS2_S0_,@function
        .size           _Z17randomPlaysKernelP5StatePdPiS2_S0_,(.L_x_65 - _Z17randomPlaysKernelP5StatePdPiS2_S0_)
        .other          _Z17randomPlaysKernelP5StatePdPiS2_S0_,@"STO_CUDA_ENTRY STV_DEFAULT"
_Z17randomPlaysKernelP5StatePdPiS2_S0_:
.text._Z17randomPlaysKernelP5StatePdPiS2_S0_:
[----:B------:R-:W0:Y:S01]  /*0000*/  LDC R1, c[0x0][0x37c] ;  /* 0x0000df00ff017b82 */ /* 0x000e220000000800 */
[----:B------:R-:W1:Y:S01]  /*0010*/  S2R R29, SR_TID.X ;  /* 0x00000000001d7919 */ /* 0x000e620000002100 */
[----:B------:R-:W1:Y:S01]  /*0020*/  LDCU UR4, c[0x0][0x360] ;  /* 0x00006c00ff0477ac */ /* 0x000e620008000800 */
[----:B0-----:R-:W-:Y:S01]  /*0030*/  VIADD R1, R1, 0xfffff168 ;  /* 0xfffff16801017836 */ /* 0x001fe20000000000 */
[----:B------:R-:W1:Y:S01]  /*0040*/  S2R R28, SR_CTAID.X ;  /* 0x00000000001c7919 */ /* 0x000e620000002500 */
[----:B------:R-:W0:Y:S02]  /*0050*/  LDCU.64 UR6, c[0x0][0x358] ;  /* 0x00006b00ff0677ac */ /* 0x000e240008000a00 */
[C---:B------:R-:W-:Y:S01]  /*0060*/  VIADD R0, R1.reuse, 0x288 ;  /* 0x0000028801007836 */ /* 0x040fe20000000000 */
[C---:B------:R-:W-:Y:S01]  /*0070*/  R2UR UR11, R1.reuse ;  /* 0x00000000010b72ca */ /* 0x040fe200000e0000 */
[C---:B------:R-:W-:Y:S01]  /*0080*/  VIADD R27, R1.reuse, 0xd50 ;  /* 0x00000d50011b7836 */ /* 0x040fe20000000000 */
[----:B------:R-:W-:-:S11]  /*0090*/  IADD3 R26, PT, PT, R1, 0x2d9, RZ ;  /* 0x000002d9011a7810 */ /* 0x000fd60007ffe0ff */
[----:B------:R-:W-:Y:S02]  /*00a0*/  UIADD3 UR8, UPT, UPT, UR11, 0x330, URZ ;  /* 0x000003300b087890 */ /* 0x000fe4000fffe0ff */
[----:B------:R-:W-:Y:S02]  /*00b0*/  UIADD3 UR5, UPT, UPT, UR11, 0x5b8, URZ ;  /* 0x000005b80b057890 */ /* 0x000fe4000fffe0ff */
[----:B------:R-:W-:Y:S02]  /*00c0*/  UIADD3 UR9, UPT, UPT, UR11, 0x840, URZ ;  /* 0x000008400b097890 */ /* 0x000fe4000fffe0ff */
[----:B------:R-:W-:Y:S01]  /*00d0*/  UIADD3 UR10, UPT, UPT, UR11, 0xac8, URZ ;  /* 0x00000ac80b0a7890 */ /* 0x000fe2000fffe0ff */
[C---:B-1----:R-:W-:Y:S01]  /*00e0*/  IMAD R29, R28.reuse, UR4, R29 ;  /* 0x000000041c1d7c24 */ /* 0x042fe2000f8e021d */
[----:B------:R-:W-:Y:S01]  /*00f0*/  CS2R R12, SR_CLOCKLO ;  /* 0x00000000000c7805 */ /* 0x000fe20000015000 */
[----:B------:R-:W1:Y:S01]  /*0100*/  LDC.64 R32, c[0x0][0x380] ;  /* 0x0000e000ff207b82 */ /* 0x000e620000000a00 */
[----:B------:R-:W-:-:S04]  /*0110*/  IMAD R31, R28, 0x51, RZ ;  /* 0x000000511c1f7824 */ /* 0x000fc800078e02ff */
[C---:B------:R-:W-:Y:S01]  /*0120*/  VIADD R11, R31.reuse, 0x1 ;  /* 0x000000011f0b7836 */ /* 0x040fe20000000000 */
[C---:B------:R-:W-:Y:S01]  /*0130*/  IADD3 R21, PT, PT, R31.reuse, 0x5, RZ ;  /* 0x000000051f157810 */ /* 0x040fe20007ffe0ff */
[C---:B------:R-:W-:Y:S01]  /*0140*/  VIADD R23, R31.reuse, 0x6 ;  /* 0x000000061f177836 */ /* 0x040fe20000000000 */
[C---:B------:R-:W-:Y:S01]  /*0150*/  IADD3 R15, PT, PT, R31.reuse, 0x2, RZ ;  /* 0x000000021f0f7810 */ /* 0x040fe20007ffe0ff */
[C---:B------:R-:W-:Y:S02]  /*0160*/  VIADD R25, R31.reuse, 0x7 ;  /* 0x000000071f197836 */ /* 0x040fe40000000000 */
[C---:B------:R-:W-:Y:S02]  /*0170*/  VIADD R19, R31.reuse, 0x4 ;  /* 0x000000041f137836 */ /* 0x040fe40000000000 */
[C---:B------:R-:W-:Y:S01]  /*0180*/  VIADD R17, R31.reuse, 0x3 ;  /* 0x000000031f117836 */ /* 0x040fe20000000000 */
[C---:B------:R-:W-:Y:S01]  /*0190*/  IADD3 R35, PT, PT, R31.reuse, 0x8, RZ ;  /* 0x000000081f237810 */ /* 0x040fe20007ffe0ff */
[----:B-1----:R-:W-:-:S04]  /*01a0*/  IMAD.WIDE.U32 R6, R31, 0x4, R32 ;  /* 0x000000041f067825 */ /* 0x002fc800078e0020 */
[--C-:B------:R-:W-:Y:S01]  /*01b0*/  IMAD.WIDE.U32 R10, R11, 0x4, R32.reuse ;  /* 0x000000040b0a7825 */ /* 0x100fe200078e0020 */
[----:B0-----:R0:W2:Y:S03]  /*01c0*/  LDG.E R2, desc[UR6][R6.64] ;  /* 0x0000000606027981 */ /* 0x0010a6000c1e1900 */
[--C-:B------:R-:W-:Y:S01]  /*01d0*/  IMAD.WIDE.U32 R22, R23, 0x4, R32.reuse ;  /* 0x0000000417167825 */ /* 0x100fe200078e0020 */
[----:B------:R-:W2:Y:S03]  /*01e0*/  LDG.E R3, desc[UR6][R10.64] ;  /* 0x000000060a037981 */ /* 0x000ea6000c1e1900 */
[----:B------:R-:W-:-:S04]  /*01f0*/  IMAD.WIDE.U32 R24, R25, 0x4, R32 ;  /* 0x0000000419187825 */ /* 0x000fc800078e0020 */
[--C-:B------:R-:W-:Y:S01]  /*0200*/  IMAD.WIDE.U32 R18, R19, 0x4, R32.reuse ;  /* 0x0000000413127825 */ /* 0x100fe200078e0020 */
[----:B------:R-:W3:Y:S03]  /*0210*/  LDG.E R10, desc[UR6][R22.64] ;  /* 0x00000006160a7981 */ /* 0x000ee6000c1e1900 */
[--C-:B------:R-:W-:Y:S01]  /*0220*/  IMAD.WIDE.U32 R20, R21, 0x4, R32.reuse ;  /* 0x0000000415147825 */ /* 0x100fe200078e0020 */
[----:B------:R-:W3:Y:S03]  /*0230*/  LDG.E R11, desc[UR6][R24.64] ;  /* 0x00000006180b7981 */ /* 0x000ee6000c1e1900 */
[--C-:B------:R-:W-:Y:S01]  /*0240*/  IMAD.WIDE.U32 R14, R15, 0x4, R32.reuse ;  /* 0x000000040f0e7825 */ /* 0x100fe200078e0020 */
[----:B------:R-:W4:Y:S03]  /*0250*/  LDG.E R8, desc[UR6][R18.64] ;  /* 0x0000000612087981 */ /* 0x000f26000c1e1900 */
[----:B------:R-:W-:Y:S01]  /*0260*/  IMAD.WIDE.U32 R16, R17, 0x4, R32 ;  /* 0x0000000411107825 */ /* 0x000fe200078e0020 */
[----:B------:R-:W4:Y:S03]  /*0270*/  LDG.E R9, desc[UR6][R20.64] ;  /* 0x0000000614097981 */ /* 0x000f26000c1e1900 */
[----:B0-----:R-:W-:-:S02]  /*0280*/  VIADD R7, R31, 0x9 ;  /* 0x000000091f077836 */ /* 0x001fc40000000000 */
[--C-:B------:R-:W-:Y:S01]  /*0290*/  IMAD.WIDE.U32 R34, R35, 0x4, R32.reuse ;  /* 0x0000000423227825 */ /* 0x100fe200078e0020 */
[----:B------:R-:W4:Y:S04]  /*02a0*/  LDG.E R4, desc[UR6][R14.64] ;  /* 0x000000060e047981 */ /* 0x000f28000c1e1900 */
[----:B------:R0:W4:Y:S04]  /*02b0*/  LDG.E R5, desc[UR6][R16.64] ;  /* 0x0000000610057981 */ /* 0x000128000c1e1900 */
[----:B------:R-:W4:Y:S01]  /*02c0*/  LDG.E R6, desc[UR6][R34.64] ;  /* 0x0000000622067981 */ /* 0x000f22000c1e1900 */
[----:B0-----:R-:W-:-:S05]  /*02d0*/  IMAD.WIDE.U32 R16, R7, 0x4, R32 ;  /* 0x0000000407107825 */ /* 0x001fca00078e0020 */
[----:B------:R0:W4:Y:S01]  /*02e0*/  LDG.E R7, desc[UR6][R16.64] ;  /* 0x0000000610077981 */ /* 0x000122000c1e1900 */
[----:B------:R-:W-:Y:S01]  /*02f0*/  IADD3 R30, P0, PT, R29, R12, RZ ;  /* 0x0000000c1d1e7210 */ /* 0x000fe20007f1e0ff */
[C---:B------:R-:W-:Y:S01]  /*0300*/  VIADD R19, R31.reuse, 0xd ;  /* 0x0000000d1f137836 */ /* 0x040fe20000000000 */
[----:B------:R-:W-:Y:S02]  /*0310*/  IADD3 R15, PT, PT, R31, 0xb, RZ ;  /* 0x0000000b1f0f7810 */ /* 0x000fe40007ffe0ff */
[----:B------:R-:W-:Y:S01]  /*0320*/  LEA.HI.X.SX32 R29, R29, R13, 0x1, P0 ;  /* 0x0000000d1d1d7211 */ /* 0x000fe200000f0eff */
[----:B------:R-:W-:Y:S02]  /*0330*/  VIADD R13, R31, 0xa ;  /* 0x0000000a1f0d7836 */ /* 0x000fe40000000000 */
[----:B------:R-:W-:-:S04]  /*0340*/  IMAD.WIDE.U32 R18, R19, 0x4, R32 ;  /* 0x0000000413127825 */ /* 0x000fc800078e0020 */
[----:B0-----:R-:W-:Y:S02]  /*0350*/  VIADD R17, R31, 0xc ;  /* 0x0000000c1f117836 */ /* 0x001fe40000000000 */
[----:B------:R-:W-:-:S04]  /*0360*/  IMAD.WIDE.U32 R12, R13, 0x4, R32 ;  /* 0x000000040d0c7825 */ /* 0x000fc800078e0020 */
[----:B------:R-:W-:Y:S02]  /*0370*/  VIADD R35, R31, 0x12 ;  /* 0x000000121f237836 */ /* 0x000fe40000000000 */
[----:B------:R-:W-:-:S04]  /*0380*/  IMAD.WIDE.U32 R14, R15, 0x4, R32 ;  /* 0x000000040f0e7825 */ /* 0x000fc800078e0020 */
[----:B------:R-:W-:Y:S02]  /*0390*/  VIADD R23, R31, 0x10 ;  /* 0x000000101f177836 */ /* 0x000fe40000000000 */
[----:B------:R-:W-:-:S04]  /*03a0*/  IMAD.WIDE.U32 R16, R17, 0x4, R32 ;  /* 0x0000000411107825 */ /* 0x000fc800078e0020 */
[----:B------:R-:W-:-:S04]  /*03b0*/  IMAD.WIDE.U32 R34, R35, 0x4, R32 ;  /* 0x0000000423227825 */ /* 0x000fc800078e0020 */
[----:B------:R-:W-:-:S04]  /*03c0*/  VIADD R37, R31, 0x19 ;  /* 0x000000191f257836 */ /* 0x000fc80000000000 */
[----:B------:R-:W-:Y:S01]  /*03d0*/  IMAD.WIDE.U32 R36, R37, 0x4, R32 ;  /* 0x0000000425247825 */ /* 0x000fe200078e0020 */
[----:B--2---:R0:W-:Y:S04]  /*03e0*/  STL.64 [R1+0xd50], R2 ;  /* 0x000d500201007387 */ /* 0x0041e80000100a00 */
[----:B0-----:R-:W2:Y:S04]  /*03f0*/  LDG.E R2, desc[UR6][R12.64] ;  /* 0x000000060c027981 */ /* 0x001ea8000c1e1900 */
[----:B---3--:R0:W-:Y:S04]  /*0400*/  STL.64 [R1+0xd68], R10 ;  /* 0x000d680a01007387 */ /* 0x0081e80000100a00 */
[----:B------:R1:W2:Y:S04]  /*0410*/  LDG.E R3, desc[UR6][R14.64] ;  /* 0x000000060e037981 */ /* 0x0002a8000c1e1900 */
[----:B----4-:R3:W-:Y:S01]  /*0420*/  STL.64 [R1+0xd60], R8 ;  /* 0x000d600801007387 */ /* 0x0107e20000100a00 */
[----:B0-----:R-:W-:-:S03]  /*0430*/  VIADD R11, R31, 0xf ;  /* 0x0000000f1f0b7836 */ /* 0x001fc60000000000 */
[----:B------:R-:W4:Y:S04]  /*0440*/  LDG.E R10, desc[UR6][R34.64] ;  /* 0x00000006220a7981 */ /* 0x000f28000c1e1900 */
[----:B------:R0:W-:Y:S01]  /*0450*/  STL.64 [R1+0xd58], R4 ;  /* 0x000d580401007387 */ /* 0x0001e20000100a00 */
[----:B---3--:R-:W-:Y:S01]  /*0460*/  IADD3 R9, PT, PT, R31, 0xe, RZ ;  /* 0x0000000e1f097810 */ /* 0x008fe20007ffe0ff */
[----:B------:R-:W-:Y:S01]  /*0470*/  IMAD.WIDE.U32 R24, R11, 0x4, R32 ;  /* 0x000000040b187825 */ /* 0x000fe200078e0020 */
[----:B-1----:R-:W-:-:S03]  /*0480*/  IADD3 R15, PT, PT, R31, 0x11, RZ ;  /* 0x000000111f0f7810 */ /* 0x002fc60007ffe0ff */
[--C-:B------:R-:W-:Y:S01]  /*0490*/  IMAD.WIDE.U32 R20, R9, 0x4, R32.reuse ;  /* 0x0000000409147825 */ /* 0x100fe200078e0020 */
[----:B0-----:R0:W3:Y:S03]  /*04a0*/  LDG.E R5, desc[UR6][R18.64] ;  /* 0x0000000612057981 */ /* 0x0010e6000c1e1900 */
[----:B------:R-:W-:Y:S01]  /*04b0*/  IMAD.WIDE.U32 R12, R23, 0x4, R32 ;  /* 0x00000004170c7825 */ /* 0x000fe200078e0020 */
[----:B------:R1:W-:Y:S03]  /*04c0*/  STL.64 [R1+0xd70], R6 ;  /* 0x000d700601007387 */ /* 0x0003e60000100a00 */
[C---:B------:R-:W-:Y:S01]  /*04d0*/  VIADD R11, R31.reuse, 0x15 ;  /* 0x000000151f0b7836 */ /* 0x040fe20000000000 */
[----:B------:R1:W3:Y:S01]  /*04e0*/  LDG.E R4, desc[UR6][R16.64] ;  /* 0x0000000610047981 */ /* 0x0002e2000c1e1900 */
[C---:B0-----:R-:W-:Y:S01]  /*04f0*/  IADD3 R19, PT, PT, R31.reuse, 0x14, RZ ;  /* 0x000000141f137810 */ /* 0x041fe20007ffe0ff */
[----:B------:R-:W-:-:S02]  /*0500*/  VIADD R35, R31, 0x18 ;  /* 0x000000181f237836 */ /* 0x000fc40000000000 */
[----:B------:R-:W4:Y:S02]  /*0510*/  LDG.E R8, desc[UR6][R12.64] ;  /* 0x000000060c087981 */ /* 0x000f24000c1e1900 */
[--C-:B------:R-:W-:Y:S02]  /*0520*/  IMAD.WIDE.U32 R18, R19, 0x4, R32.reuse ;  /* 0x0000000413127825 */ /* 0x100fe400078e0020 */
[----:B-1----:R0:W4:Y:S02]  /*0530*/  LDG.E R7, desc[UR6][R24.64] ;  /* 0x0000000618077981 */ /* 0x002124000c1e1900 */
[----:B------:R-:W-:Y:S02]  /*0540*/  VIADD R17, R31, 0x13 ;  /* 0x000000131f117836 */ /* 0x000fe40000000000 */
[----:B------:R1:W4:Y:S01]  /*0550*/  LDG.E R6, desc[UR6][R20.64] ;  /* 0x0000000614067981 */ /* 0x000322000c1e1900 */
[----:B------:R-:W-:-:S03]  /*0560*/  IMAD.WIDE.U32 R14, R15, 0x4, R32 ;  /* 0x000000040f0e7825 */ /* 0x000fc600078e0020 */
[----:B------:R1:W4:Y:S01]  /*0570*/  LDG.E R12, desc[UR6][R18.64] ;  /* 0x00000006120c7981 */ /* 0x000322000c1e1900 */
[----:B0-----:R-:W-:Y:S01]  /*0580*/  IADD3 R25, PT, PT, R31, 0x17, RZ ;  /* 0x000000171f197810 */ /* 0x001fe20007ffe0ff */
[--C-:B------:R-:W-:Y:S02]  /*0590*/  IMAD.WIDE.U32 R16, R17, 0x4, R32.reuse ;  /* 0x0000000411107825 */ /* 0x100fe400078e0020 */
[----:B------:R-:W4:Y:S02]  /*05a0*/  LDG.E R9, desc[UR6][R14.64] ;  /* 0x000000060e097981 */ /* 0x000f24000c1e1900 */
[--C-:B-1----:R-:W-:Y:S02]  /*05b0*/  IMAD.WIDE.U32 R20, R11, 0x4, R32.reuse ;  /* 0x000000040b147825 */ /* 0x102fe400078e0020 */
[----:B------:R-:W4:Y:S01]  /*05c0*/  LDG.E R11, desc[UR6][R16.64] ;  /* 0x00000006100b7981 */ /* 0x000f22000c1e1900 */
[----:B------:R-:W-:Y:S01]  /*05d0*/  IADD3 R19, PT, PT, R31, 0x1a, RZ ;  /* 0x0000001a1f137810 */ /* 0x000fe20007ffe0ff */
[----:B------:R-:W-:-:S02]  /*05e0*/  IMAD.WIDE.U32 R24, R25, 0x4, R32 ;  /* 0x0000000419187825 */ /* 0x000fc400078e0020 */
[----:B------:R0:W4:Y:S02]  /*05f0*/  LDG.E R13, desc[UR6][R20.64] ;  /* 0x00000006140d7981 */ /* 0x000124000c1e1900 */
[----:B------:R-:W-:Y:S02]  /*0600*/  VIADD R23, R31, 0x16 ;  /* 0x000000161f177836 */ /* 0x000fe40000000000 */
[--C-:B------:R-:W-:Y:S01]  /*0610*/  IMAD.WIDE.U32 R34, R35, 0x4, R32.reuse ;  /* 0x0000000423227825 */ /* 0x100fe200078e0020 */
[----:B------:R1:W4:Y:S03]  /*0620*/  LDG.E R15, desc[UR6][R24.64] ;  /* 0x00000006180f7981 */ /* 0x000326000c1e1900 */
[--C-:B------:R-:W-:Y:S01]  /*0630*/  IMAD.WIDE.U32 R22, R23, 0x4, R32.reuse ;  /* 0x0000000417167825 */ /* 0x100fe200078e0020 */
[----:B------:R1:W4:Y:S03]  /*0640*/  LDG.E R16, desc[UR6][R34.64] ;  /* 0x0000000622107981 */ /* 0x000326000c1e1900 */
[----:B0-----:R-:W-:Y:S01]  /*0650*/  VIADD R21, R31, 0x1b ;  /* 0x0000001b1f157836 */ /* 0x001fe20000000000 */
[----:B------:R0:W4:Y:S01]  /*0660*/  LDG.E R14, desc[UR6][R22.64] ;  /* 0x00000006160e7981 */ /* 0x000122000c1e1900 */
[----:B------:R-:W-:Y:S01]  /*0670*/  IMAD.WIDE.U32 R18, R19, 0x4, R32 ;  /* 0x0000000413127825 */ /* 0x000fe200078e0020 */
[----:B-1----:R-:W-:-:S02]  /*0680*/  IADD3 R25, PT, PT, R31, 0x1d, RZ ;  /* 0x0000001d1f197810 */ /* 0x002fc40007ffe0ff */
[----:B------:R1:W4:Y:S01]  /*0690*/  LDG.E R17, desc[UR6][R36.64] ;  /* 0x0000000624117981 */ /* 0x000322000c1e1900 */
[----:B------:R-:W-:Y:S02]  /*06a0*/  VIADD R20, R31, 0x1c ;  /* 0x0000001c1f147836 */ /* 0x000fe40000000000 */
[--C-:B------:R-:W-:Y:S01]  /*06b0*/  IMAD.WIDE.U32 R34, R21, 0x4, R32.reuse ;  /* 0x0000000415227825 */ /* 0x100fe200078e0020 */
[----:B------:R-:W4:Y:S03]  /*06c0*/  LDG.E R18, desc[UR6][R18.64] ;  /* 0x0000000612127981 */ /* 0x000f26000c1e1900 */
[----:B------:R-:W-:-:S04]  /*06d0*/  IMAD.WIDE.U32 R20, R20, 0x4, R32 ;  /* 0x0000000414147825 */ /* 0x000fc800078e0020 */
[----:B0-----:R-:W-:Y:S02]  /*06e0*/  VIADD R23, R31, 0x1e ;  /* 0x0000001e1f177836 */ /* 0x001fe40000000000 */
[--C-:B------:R-:W-:Y:S01]  /*06f0*/  IMAD.WIDE.U32 R24, R25, 0x4, R32.reuse ;  /* 0x0000000419187825 */ /* 0x100fe200078e0020 */
[----:B------:R0:W4:Y:S03]  /*0700*/  LDG.E R19, desc[UR6][R34.64] ;  /* 0x0000000622137981 */ /* 0x000126000c1e1900 */
[----:B------:R-:W-:Y:S01]  /*0710*/  IMAD.WIDE.U32 R22, R23, 0x4, R32 ;  /* 0x0000000417167825 */ /* 0x000fe200078e0020 */
[----:B------:R-:W4:Y:S01]  /*0720*/  LDG.E R20, desc[UR6][R20.64] ;  /* 0x0000000614147981 */ /* 0x000f22000c1e1900 */
[----:B-1----:R-:W-:-:S04]  /*0730*/  IADD3 R37, PT, PT, R31, 0x20, RZ ;  /* 0x000000201f257810 */ /* 0x002fc80007ffe0ff */
[----:B------:R-:W4:Y:S01]  /*0740*/  LDG.E R22, desc[UR6][R22.64] ;  /* 0x0000000616167981 */ /* 0x000f22000c1e1900 */
[----:B0-----:R-:W-:-:S03]  /*0750*/  VIADD R35, R31, 0x1f ;  /* 0x0000001f1f237836 */ /* 0x001fc60000000000 */
[----:B------:R0:W4:Y:S02]  /*0760*/  LDG.E R21, desc[UR6][R24.64] ;  /* 0x0000000618157981 */ /* 0x000124000c1e1900 */
[----:B0-----:R-:W-:-:S04]  /*0770*/  IMAD.WIDE.U32 R24, R35, 0x4, R32 ;  /* 0x0000000423187825 */ /* 0x001fc800078e0020 */
[----:B------:R-:W-:Y:S01]  /*0780*/  VIADD R35, R31, 0x21 ;  /* 0x000000211f237836 */ /* 0x000fe20000000000 */
[----:B------:R0:W4:Y:S03]  /*0790*/  LDG.E R23, desc[UR6][R24.64] ;  /* 0x0000000618177981 */ /* 0x000126000c1e1900 */
[----:B------:R-:W-:-:S04]  /*07a0*/  IMAD.WIDE.U32 R34, R35, 0x4, R32 ;  /* 0x0000000423227825 */ /* 0x000fc800078e0020 */
[----:B0-----:R-:W-:-:S06]  /*07b0*/  IMAD.WIDE.U32 R24, R37, 0x4, R32 ;  /* 0x0000000425187825 */ /* 0x001fcc00078e0020 */
[----:B------:R-:W4:Y:S04]  /*07c0*/  LDG.E R24, desc[UR6][R24.64] ;  /* 0x0000000618187981 */ /* 0x000f28000c1e1900 */
[----:B------:R0:W4:Y:S01]  /*07d0*/  LDG.E R25, desc[UR6][R34.64] ;  /* 0x0000000622197981 */ /* 0x000122000c1e1900 */
[C---:B------:R-:W-:Y:S01]  /*07e0*/  VIADD R37, R31.reuse, 0x22 ;  /* 0x000000221f257836 */ /* 0x040fe20000000000 */
[C---:B------:R-:W-:Y:S02]  /*07f0*/  IADD3 R36, PT, PT, R31.reuse, 0x23, RZ ;  /* 0x000000231f247810 */ /* 0x040fe40007ffe0ff */
[----:B0-----:R-:W-:-:S05]  /*0800*/  IADD3 R35, PT, PT, R31, 0x29, RZ ;  /* 0x000000291f237810 */ /* 0x001fca0007ffe0ff */
[----:B------:R-:W-:Y:S01]  /*0810*/  IMAD.WIDE.U32 R34, R35, 0x4, R32 ;  /* 0x0000000423227825 */ /* 0x000fe200078e0020 */
[----:B--2---:R-:W-:Y:S04]  /*0820*/  STL.64 [R1+0xd78], R2 ;  /* 0x000d780201007387 */ /* 0x004fe80000100a00 */
[----:B---3--:R0:W-:Y:S04]  /*0830*/  STL.64 [R1+0xd80], R4 ;  /* 0x000d800401007387 */ /* 0x0081e80000100a00 */
[----:B----4-:R1:W-:Y:S01]  /*0840*/  STL.64 [R1+0xd88], R6 ;  /* 0x000d880601007387 */ /* 0x0103e20000100a00 */
[----:B0-----:R-:W-:-:S03]  /*0850*/  VIADD R5, R31, 0x24 ;  /* 0x000000241f057836 */ /* 0x001fc60000000000 */
[----:B------:R0:W-:Y:S01]  /*0860*/  STL.64 [R1+0xd90], R8 ;  /* 0x000d900801007387 */ /* 0x0001e20000100a00 */
[----:B-1----:R-:W-:-:S04]  /*0870*/  IMAD.WIDE.U32 R6, R37, 0x4, R32 ;  /* 0x0000000425067825 */ /* 0x002fc800078e0020 */
[--C-:B------:R-:W-:Y:S01]  /*0880*/  IMAD.WIDE.U32 R36, R36, 0x4, R32.reuse ;  /* 0x0000000424247825 */ /* 0x100fe200078e0020 */
[----:B------:R1:W-:Y:S03]  /*0890*/  STL.64 [R1+0xd98], R10 ;  /* 0x000d980a01007387 */ /* 0x0003e60000100a00 */
[----:B0-----:R-:W-:Y:S01]  /*08a0*/  VIADD R9, R31, 0x25 ;  /* 0x000000251f097836 */ /* 0x001fe20000000000 */
[----:B------:R0:W-:Y:S04]  /*08b0*/  STL.64 [R1+0xda0], R12 ;  /* 0x000da00c01007387 */ /* 0x0001e80000100a00 */
[----:B------:R2:W3:Y:S01]  /*08c0*/  LDG.E R3, desc[UR6][R36.64] ;  /* 0x0000000624037981 */ /* 0x0004e2000c1e1900 */
[----:B-1----:R-:W-:-:S03]  /*08d0*/  IMAD.WIDE.U32 R10, R5, 0x4, R32 ;  /* 0x00000004050a7825 */ /* 0x002fc600078e0020 */
[----:B------:R-:W-:Y:S04]  /*08e0*/  STL.64 [R1+0xda8], R14 ;  /* 0x000da80e01007387 */ /* 0x000fe80000100a00 */
[----:B------:R1:W-:Y:S01]  /*08f0*/  STL.64 [R1+0xdb0], R16 ;  /* 0x000db01001007387 */ /* 0x0003e20000100a00 */
[----:B0-----:R-:W-:Y:S01]  /*0900*/  IMAD.WIDE.U32 R12, R9, 0x4, R32 ;  /* 0x00000004090c7825 */ /* 0x001fe200078e0020 */
[C---:B------:R-:W-:Y:S02]  /*0910*/  IADD3 R9, PT, PT, R31.reuse, 0x26, RZ ;  /* 0x000000261f097810 */ /* 0x040fe40007ffe0ff */
[----:B------:R0:W4:Y:S01]  /*0920*/  LDG.E R4, desc[UR6][R10.64] ;  /* 0x000000060a047981 */ /* 0x000122000c1e1900 */
[----:B--2---:R-:W-:-:S03]  /*0930*/  VIADD R37, R31, 0x2a ;  /* 0x0000002a1f257836 */ /* 0x004fc60000000000 */
[----:B------:R-:W3:Y:S01]  /*0940*/  LDG.E R2, desc[UR6][R6.64] ;  /* 0x0000000606027981 */ /* 0x000ee2000c1e1900 */
[----:B-1----:R-:W-:-:S03]  /*0950*/  VIADD R17, R31, 0x27 ;  /* 0x000000271f117836 */ /* 0x002fc60000000000 */
[----:B------:R-:W4:Y:S04]  /*0960*/  LDG.E R5, desc[UR6][R12.64] ;  /* 0x000000060c057981 */ /* 0x000f28000c1e1900 */
[----:B------:R1:W-:Y:S01]  /*0970*/  STL.64 [R1+0xdb8], R18 ;  /* 0x000db81201007387 */ /* 0x0003e20000100a00 */
[----:B------:R-:W-:-:S04]  /*0980*/  IMAD.WIDE.U32 R36, R37, 0x4, R32 ;  /* 0x0000000425247825 */ /* 0x000fc800078e0020 */
[C---:B0-----:R-:W-:Y:S01]  /*0990*/  VIADD R11, R31.reuse, 0x2d ;  /* 0x0000002d1f0b7836 */ /* 0x041fe20000000000 */
[----:B------:R-:W2:Y:S01]  /*09a0*/  LDG.E R10, desc[UR6][R36.64] ;  /* 0x00000006240a7981 */ /* 0x000ea2000c1e1900 */
[----:B-1----:R-:W-:-:S03]  /*09b0*/  VIADD R19, R31, 0x28 ;  /* 0x000000281f137836 */ /* 0x002fc60000000000 */
[----:B------:R0:W-:Y:S01]  /*09c0*/  STL.64 [R1+0xdc0], R20 ;  /* 0x000dc01401007387 */ /* 0x0001e20000100a00 */
[----:B------:R-:W-:-:S03]  /*09d0*/  IMAD.WIDE.U32 R14, R9, 0x4, R32 ;  /* 0x00000004090e7825 */ /* 0x000fc600078e0020 */
[----:B------:R1:W2:Y:S04]  /*09e0*/  LDG.E R9, desc[UR6][R34.64] ;  /* 0x0000000622097981 */ /* 0x0002a8000c1e1900 */
[----:B------:R1:W-:Y:S01]  /*09f0*/  STL.64 [R1+0xdc8], R22 ;  /* 0x000dc81601007387 */ /* 0x0003e20000100a00 */
[----:B0-----:R-:W-:-:S03]  /*0a00*/  IMAD.WIDE.U32 R20, R17, 0x4, R32 ;  /* 0x0000000411147825 */ /* 0x001fc600078e0020 */
[----:B------:R-:W2:Y:S01]  /*0a10*/  LDG.E R6, desc[UR6][R14.64] ;  /* 0x000000060e067981 */ /* 0x000ea2000c1e1900 */
[C---:B------:R-:W-:Y:S02]  /*0a20*/  VIADD R17, R31.reuse, 0x2b ;  /* 0x0000002b1f117836 */ /* 0x040fe40000000000 */
[----:B-1----:R-:W-:Y:S01]  /*0a30*/  VIADD R35, R31, 0x30 ;  /* 0x000000301f237836 */ /* 0x002fe20000000000 */
[----:B------:R-:W2:Y:S01]  /*0a40*/  LDG.E R7, desc[UR6][R20.64] ;  /* 0x0000000614077981 */ /* 0x000ea2000c1e1900 */
[----:B------:R-:W-:Y:S01]  /*0a50*/  IMAD.WIDE.U32 R22, R19, 0x4, R32 ;  /* 0x0000000413167825 */ /* 0x000fe200078e0020 */
[----:B------:R-:W-:-:S03]  /*0a60*/  IADD3 R19, PT, PT, R31, 0x2c, RZ ;  /* 0x0000002c1f137810 */ /* 0x000fc60007ffe0ff */
[--C-:B------:R-:W-:Y:S01]  /*0a70*/  IMAD.WIDE.U32 R16, R17, 0x4, R32.reuse ;  /* 0x0000000411107825 */ /* 0x100fe200078e0020 */
[----:B------:R0:W2:Y:S03]  /*0a80*/  LDG.E R8, desc[UR6][R22.64] ;  /* 0x0000000616087981 */ /* 0x0000a6000c1e1900 */
[--C-:B------:R-:W-:Y:S01]  /*0a90*/  IMAD.WIDE.U32 R18, R19, 0x4, R32.reuse ;  /* 0x0000000413127825 */ /* 0x100fe200078e0020 */
[----:B------:R1:W-:Y:S01]  /*0aa0*/  STL.64 [R1+0xdd0], R24 ;  /* 0x000dd01801007387 */ /* 0x0003e20000100a00 */
[----:B0-----:R-:W-:Y:S02]  /*0ab0*/  IADD3 R23, PT, PT, R31, 0x2f, RZ ;  /* 0x0000002f1f177810 */ /* 0x001fe40007ffe0ff */
[----:B------:R-:W-:Y:S02]  /*0ac0*/  IMAD.WIDE.U32 R20, R11, 0x4, R32 ;  /* 0x000000040b147825 */ /* 0x000fe400078e0020 */
[----:B------:R0:W2:Y:S02]  /*0ad0*/  LDG.E R11, desc[UR6][R16.64] ;  /* 0x00000006100b7981 */ /* 0x0000a4000c1e1900 */
[----:B------:R-:W-:-:S02]  /*0ae0*/  VIADD R37, R31, 0x31 ;  /* 0x000000311f257836 */ /* 0x000fc40000000000 */
[--C-:B------:R-:W-:Y:S01]  /*0af0*/  IMAD.WIDE.U32 R22, R23, 0x4, R32.reuse ;  /* 0x0000000417167825 */ /* 0x100fe200078e0020 */
[----:B------:R0:W2:Y:S03]  /*0b00*/  LDG.E R12, desc[UR6][R18.64] ;  /* 0x00000006120c7981 */ /* 0x0000a6000c1e1900 */
[----:B-1----:R-:W-:Y:S01]  /*0b10*/  VIADD R25, R31, 0x2e ;  /* 0x0000002e1f197836 */ /* 0x002fe20000000000 */
[----:B------:R1:W2:Y:S01]  /*0b20*/  LDG.E R13, desc[UR6][R20.64] ;  /* 0x00000006140d7981 */ /* 0x0002a2000c1e1900 */
[----:B0-----:R-:W-:-:S03]  /*0b30*/  IMAD.WIDE.U32 R16, R35, 0x4, R32 ;  /* 0x0000000423107825 */ /* 0x001fc600078e0020 */
[----:B------:R0:W2:Y:S01]  /*0b40*/  LDG.E R15, desc[UR6][R22.64] ;  /* 0x00000006160f7981 */ /* 0x0000a2000c1e1900 */
[----:B------:R-:W-:-:S03]  /*0b50*/  IMAD.WIDE.U32 R24, R25, 0x4, R32 ;  /* 0x0000000419187825 */ /* 0x000fc600078e0020 */
[----:B------:R-:W2:Y:S01]  /*0b60*/  LDG.E R16, desc[UR6][R16.64] ;  /* 0x0000000610107981 */ /* 0x000ea2000c1e1900 */
[----:B------:R-:W-:-:S03]  /*0b70*/  IMAD.WIDE.U32 R34, R37, 0x4, R32 ;  /* 0x0000000425227825 */ /* 0x000fc600078e0020 */
[----:B------:R0:W2:Y:S01]  /*0b80*/  LDG.E R14, desc[UR6][R24.64] ;  /* 0x00000006180e7981 */ /* 0x0000a2000c1e1900 */
[C---:B------:R-:W-:Y:S02]  /*0b90*/  VIADD R19, R31.reuse, 0x33 ;  /* 0x000000331f137836 */ /* 0x040fe40000000000 */
[----:B-1----:R-:W-:Y:S02]  /*0ba0*/  VIADD R21, R31, 0x34 ;  /* 0x000000341f157836 */ /* 0x002fe40000000000 */
[--C-:B0-----:R-:W-:Y:S01]  /*0bb0*/  IMAD.WIDE.U32 R22, R19, 0x4, R32.reuse ;  /* 0x0000000413167825 */ /* 0x101fe200078e0020 */
[----:B------:R0:W2:Y:S01]  /*0bc0*/  LDG.E R17, desc[UR6][R34.64] ;  /* 0x0000000622117981 */ /* 0x0000a2000c1e1900 */
[----:B------:R-:W-:Y:S02]  /*0bd0*/  IADD3 R25, PT, PT, R31, 0x35, RZ ;  /* 0x000000351f197810 */ /* 0x000fe40007ffe0ff */
[----:B------:R-:W-:Y:S01]  /*0be0*/  IMAD.WIDE.U32 R20, R21, 0x4, R32 ;  /* 0x0000000415147825 */ /* 0x000fe200078e0020 */
[----:B------:R1:W2:Y:S03]  /*0bf0*/  LDG.E R19, desc[UR6][R22.64] ;  /* 0x0000000616137981 */ /* 0x0002a6000c1e1900 */
[----:B0-----:R-:W-:-:S02]  /*0c00*/  VIADD R35, R31, 0x36 ;  /* 0x000000361f237836 */ /* 0x001fc40000000000 */
[----:B------:R-:W2:Y:S01]  /*0c10*/  LDG.E R20, desc[UR6][R20.64] ;  /* 0x0000000614147981 */ /* 0x000ea2000c1e1900 */
[----:B------:R-:W-:-:S04]  /*0c20*/  IMAD.WIDE.U32 R24, R25, 0x4, R32 ;  /* 0x0000000419187825 */ /* 0x000fc800078e0020 */
[----:B-1----:R-:W-:-:S04]  /*0c30*/  IMAD.WIDE.U32 R22, R35, 0x4, R32 ;  /* 0x0000000423167825 */ /* 0x002fc800078e0020 */
[----:B------:R-:W-:Y:S01]  /*0c40*/  VIADD R35, R31, 0x37 ;  /* 0x000000371f237836 */ /* 0x000fe20000000000 */
[----:B------:R0:W2:Y:S04]  /*0c50*/  LDG.E R21, desc[UR6][R24.64] ;  /* 0x0000000618157981 */ /* 0x0000a8000c1e1900 */
[----:B------:R-:W2:Y:S01]  /*0c60*/  LDG.E R22, desc[UR6][R22.64] ;  /* 0x0000000616167981 */ /* 0x000ea2000c1e1900 */
[----:B0-----:R-:W-:Y:S01]  /*0c70*/  IMAD.WIDE.U32 R24, R35, 0x4, R32 ;  /* 0x0000000423187825 */ /* 0x001fe200078e0020 */
[----:B------:R-:W-:-:S04]  /*0c80*/  IADD3 R35, PT, PT, R31, 0x38, RZ ;  /* 0x000000381f237810 */ /* 0x000fc80007ffe0ff */
[----:B------:R0:W2:Y:S01]  /*0c90*/  LDG.E R23, desc[UR6][R24.64] ;  /* 0x0000000618177981 */ /* 0x0000a2000c1e1900 */
[----:B------:R-:W-:Y:S01]  /*0ca0*/  IADD3 R36, PT, PT, R31, 0x32, RZ ;  /* 0x000000321f247810 */ /* 0x000fe20007ffe0ff */
[----:B0-----:R-:W-:-:S04]  /*0cb0*/  IMAD.WIDE.U32 R24, R35, 0x4, R32 ;  /* 0x0000000423187825 */ /* 0x001fc800078e0020 */
[----:B------:R-:W-:Y:S02]  /*0cc0*/  VIADD R35, R31, 0x39 ;  /* 0x000000391f237836 */ /* 0x000fe40000000000 */
[----:B------:R-:W2:Y:S02]  /*0cd0*/  LDG.E R24, desc[UR6][R24.64] ;  /* 0x0000000618187981 */ /* 0x000ea4000c1e1900 */
[----:B------:R-:W-:-:S04]  /*0ce0*/  IMAD.WIDE.U32 R34, R35, 0x4, R32 ;  /* 0x0000000423227825 */ /* 0x000fc800078e0020 */
[--C-:B------:R-:W-:Y:S01]  /*0cf0*/  IMAD.WIDE.U32 R36, R36, 0x4, R32.reuse ;  /* 0x0000000424247825 */ /* 0x100fe200078e0020 */
[----:B------:R-:W2:Y:S04]  /*0d00*/  LDG.E R25, desc[UR6][R34.64] ;  /* 0x0000000622197981 */ /* 0x000ea8000c1e1900 */
[----:B------:R0:W2:Y:S02]  /*0d10*/  LDG.E R18, desc[UR6][R36.64] ;  /* 0x0000000624127981 */ /* 0x0000a4000c1e1900 */
[C---:B0-----:R-:W-:Y:S01]  /*0d20*/  VIADD R37, R31.reuse, 0x50 ;  /* 0x000000501f257836 */ /* 0x041fe20000000000 */
[----:B------:R-:W-:Y:S01]  /*0d30*/  IADD3 R35, PT, PT, R31, 0x3a, RZ ;  /* 0x0000003a1f237810 */ /* 0x000fe20007ffe0ff */
[----:B---3--:R0:W-:Y:S02]  /*0d40*/  STL.64 [R1+0xdd8], R2 ;  /* 0x000dd80201007387 */ /* 0x0081e40000100a00 */
[----:B0-----:R-:W-:-:S06]  /*0d50*/  IMAD.WIDE.U32 R2, R37, 0x4, R32 ;  /* 0x0000000425027825 */ /* 0x001fcc00078e0020 */
[----:B------:R0:W3:Y:S02]  /*0d60*/  LDG.E R2, desc[UR6][R2.64] ;  /* 0x0000000602027981 */ /* 0x0000e4000c1e1900 */
[C---:B0-----:R-:W-:Y:S02]  /*0d70*/  VIADD R3, R31.reuse, 0x3c ;  /* 0x0000003c1f037836 */ /* 0x041fe40000000000 */
[----:B----4-:R0:W-:Y:S04]  /*0d80*/  STL.64 [R1+0xde0], R4 ;  /* 0x000de00401007387 */ /* 0x0101e80000100a00 */
[----:B--2---:R1:W-:Y:S01]  /*0d90*/  STL.64 [R1+0xde8], R6 ;  /* 0x000de80601007387 */ /* 0x0043e20000100a00 */
[----:B0-----:R-:W-:Y:S02]  /*0da0*/  VIADD R5, R31, 0x3b ;  /* 0x0000003b1f057836 */ /* 0x001fe40000000000 */
[--C-:B-1----:R-:W-:Y:S01]  /*0db0*/  IMAD.WIDE.U32 R6, R35, 0x4, R32.reuse ;  /* 0x0000000423067825 */ /* 0x102fe200078e0020 */
[----:B------:R-:W-:Y:S04]  /*0dc0*/  STL.64 [R1+0xdf0], R8 ;  /* 0x000df00801007387 */ /* 0x000fe80000100a00 */
[----:B------:R0:W2:Y:S04]  /*0dd0*/  LDG.E R4, desc[UR6][R6.64] ;  /* 0x0000000606047981 */ /* 0x0000a8000c1e1900 */
[----:B------:R1:W-:Y:S02]  /*0de0*/  STL.64 [R1+0xdf8], R10 ;  /* 0x000df80a01007387 */ /* 0x0003e40000100a00 */
[--C-:B-1----:R-:W-:Y:S01]  /*0df0*/  IMAD.WIDE.U32 R10, R3, 0x4, R32.reuse ;  /* 0x00000004030a7825 */ /* 0x102fe200078e0020 */
[----:B------:R-:W-:Y:S01]  /*0e00*/  IADD3 R3, PT, PT, R31, 0x3d, RZ ;  /* 0x0000003d1f037810 */ /* 0x000fe20007ffe0ff */
[----:B------:R1:W-:Y:S02]  /*0e10*/  STL.64 [R1+0xe00], R12 ;  /* 0x000e000c01007387 */ /* 0x0003e40000100a00 */
[----:B------:R-:W-:-:S02]  /*0e20*/  IMAD.WIDE.U32 R8, R5, 0x4, R32 ;  /* 0x0000000405087825 */ /* 0x000fc400078e0020 */
[----:B------:R4:W-:Y:S04]  /*0e30*/  STL.64 [R1+0xe08], R14 ;  /* 0x000e080e01007387 */ /* 0x0009e80000100a00 */
[----:B------:R4:W2:Y:S01]  /*0e40*/  LDG.E R5, desc[UR6][R8.64] ;  /* 0x0000000608057981 */ /* 0x0008a2000c1e1900 */
[----:B-1----:R-:W-:-:S04]  /*0e50*/  IMAD.WIDE.U32 R12, R3, 0x4, R32 ;  /* 0x00000004030c7825 */ /* 0x002fc800078e0020 */
[----:B------:R-:W-:-:S04]  /*0e60*/  VIADD R3, R31, 0x41 ;  /* 0x000000411f037836 */ /* 0x000fc80000000000 */
[--C-:B0-----:R-:W-:Y:S01]  /*0e70*/  IMAD.WIDE.U32 R6, R3, 0x4, R32.reuse ;  /* 0x0000000403067825 */ /* 0x101fe200078e0020 */
[C---:B------:R-:W-:Y:S01]  /*0e80*/  IADD3 R3, PT, PT, R31.reuse, 0x43, RZ ;  /* 0x000000431f037810 */ /* 0x040fe20007ffe0ff */
[----:B------:R0:W-:Y:S02]  /*0e90*/  STL.64 [R1+0xe10], R16 ;  /* 0x000e101001007387 */ /* 0x0001e40000100a00 */
[C---:B----4-:R-:W-:Y:S02]  /*0ea0*/  VIADD R15, R31.reuse, 0x3e ;  /* 0x0000003e1f0f7836 */ /* 0x050fe40000000000 */
[----:B------:R-:W-:Y:S02]  /*0eb0*/  VIADD R9, R31, 0x42 ;  /* 0x000000421f097836 */ /* 0x000fe40000000000 */
[--C-:B------:R-:W-:Y:S01]  /*0ec0*/  IMAD.WIDE.U32 R14, R15, 0x4, R32.reuse ;  /* 0x000000040f0e7825 */ /* 0x100fe200078e0020 */
[----:B0-----:R0:W4:Y:S03]  /*0ed0*/  LDG.E R17, desc[UR6][R6.64] ;  /* 0x0000000606117981 */ /* 0x001126000c1e1900 */
[--C-:B------:R-:W-:Y:S01]  /*0ee0*/  IMAD.WIDE.U32 R8, R9, 0x4, R32.reuse ;  /* 0x0000000409087825 */ /* 0x100fe200078e0020 */
[----:B------:R1:W-:Y:S03]  /*0ef0*/  STL.64 [R1+0xe28], R22 ;  /* 0x000e281601007387 */ /* 0x0003e60000100a00 */
[----:B0-----:R-:W-:-:S04]  /*0f00*/  IMAD.WIDE.U32 R6, R3, 0x4, R32 ;  /* 0x0000000403067825 */ /* 0x001fc800078e0020 */
[C---:B------:R-:W-:Y:S02]  /*0f10*/  VIADD R3, R31.reuse, 0x45 ;  /* 0x000000451f037836 */ /* 0x040fe40000000000 */
[----:B-1----:R-:W-:-:S04]  /*0f20*/  VIADD R23, R31, 0x3f ;  /* 0x0000003f1f177836 */ /* 0x002fc80000000000 */
[----:B------:R-:W-:Y:S01]  /*0f30*/  IMAD.WIDE.U32 R22, R23, 0x4, R32 ;  /* 0x0000000417167825 */ /* 0x000fe200078e0020 */
[----:B------:R0:W-:Y:S04]  /*0f40*/  STL.64 [R1+0xe30], R24 ;  /* 0x000e301801007387 */ /* 0x0001e80000100a00 */
[----:B------:R1:W-:Y:S01]  /*0f50*/  STL.64 [R1+0xe18], R18 ;  /* 0x000e181201007387 */ /* 0x0003e20000100a00 */
[----:B0-----:R-:W-:-:S03]  /*0f60*/  IADD3 R25, PT, PT, R31, 0x40, RZ ;  /* 0x000000401f197810 */ /* 0x001fc60007ffe0ff */
[----:B-1----:R0:W4:Y:S02]  /*0f70*/  LDG.E R19, desc[UR6][R22.64] ;  /* 0x0000000616137981 */ /* 0x002124000c1e1900 */
[--C-:B------:R-:W-:Y:S02]  /*0f80*/  IMAD.WIDE.U32 R24, R25, 0x4, R32.reuse ;  /* 0x0000000419187825 */ /* 0x100fe400078e0020 */
[----:B------:R-:W4:Y:S04]  /*0f90*/  LDG.E R18, desc[UR6][R14.64] ;  /* 0x000000060e127981 */ /* 0x000f28000c1e1900 */
[----:B------:R1:W4:Y:S01]  /*0fa0*/  LDG.E R16, desc[UR6][R24.64] ;  /* 0x0000000618107981 */ /* 0x000322000c1e1900 */
[----:B0-----:R-:W-:-:S04]  /*0fb0*/  IMAD.WIDE.U32 R22, R3, 0x4, R32 ;  /* 0x0000000403167825 */ /* 0x001fc800078e0020 */
[C---:B------:R-:W-:Y:S01]  /*0fc0*/  VIADD R3, R31.reuse, 0x48 ;  /* 0x000000481f037836 */ /* 0x040fe20000000000 */
[----:B------:R0:W-:Y:S01]  /*0fd0*/  STL.64 [R1+0xe20], R20 ;  /* 0x000e201401007387 */ /* 0x0001e20000100a00 */
[----:B-1----:R-:W-:-:S03]  /*0fe0*/  VIADD R25, R31, 0x47 ;  /* 0x000000471f197836 */ /* 0x002fc60000000000 */
[----:B------:R1:W4:Y:S01]  /*0ff0*/  LDG.E R14, desc[UR6][R8.64] ;  /* 0x00000006080e7981 */ /* 0x000322000c1e1900 */
[----:B------:R-:W-:Y:S02]  /*1000*/  VIADD R35, R31, 0x44 ;  /* 0x000000441f237836 */ /* 0x000fe40000000000 */
[----:B------:R-:W-:Y:S01]  /*1010*/  IMAD.WIDE.U32 R24, R25, 0x4, R32 ;  /* 0x0000000419187825 */ /* 0x000fe200078e0020 */
[----:B------:R1:W4:Y:S01]  /*1020*/  LDG.E R15, desc[UR6][R6.64] ;  /* 0x00000006060f7981 */ /* 0x000322000c1e1900 */
[----:B------:R-:W-:-:S03]  /*1030*/  IADD3 R37, PT, PT, R31, 0x46, RZ ;  /* 0x000000461f257810 */ /* 0x000fc60007ffe0ff */
[----:B0-----:R-:W4:Y:S01]  /*1040*/  LDG.E R21, desc[UR6][R12.64] ;  /* 0x000000060c157981 */ /* 0x001f22000c1e1900 */
[--C-:B-1----:R-:W-:Y:S01]  /*1050*/  IMAD.WIDE.U32 R8, R3, 0x4, R32.reuse ;  /* 0x0000000403087825 */ /* 0x102fe200078e0020 */
[C---:B------:R-:W-:Y:S02]  /*1060*/  IADD3 R3, PT, PT, R31.reuse, 0x49, RZ ;  /* 0x000000491f037810 */ /* 0x040fe40007ffe0ff */
[----:B------:R-:W4:Y:S01]  /*1070*/  LDG.E R20, desc[UR6][R10.64] ;  /* 0x000000060a147981 */ /* 0x000f22000c1e1900 */
[----:B------:R-:W-:Y:S02]  /*1080*/  VIADD R7, R31, 0x4a ;  /* 0x0000004a1f077836 */ /* 0x000fe40000000000 */
[--C-:B------:R-:W-:Y:S01]  /*1090*/  IMAD.WIDE.U32 R34, R35, 0x4, R32.reuse ;  /* 0x0000000423227825 */ /* 0x100fe200078e0020 */
[----:B------:R-:W4:Y:S04]  /*10a0*/  LDG.E R8, desc[UR6][R8.64] ;  /* 0x0000000608087981 */ /* 0x000f28000c1e1900 */
[----:B------:R0:W4:Y:S01]  /*10b0*/  LDG.E R13, desc[UR6][R22.64] ;  /* 0x00000006160d7981 */ /* 0x000122000c1e1900 */
[----:B------:R-:W-:-:S03]  /*10c0*/  IMAD.WIDE.U32 R6, R7, 0x4, R32 ;  /* 0x0000000407067825 */ /* 0x000fc600078e0020 */
[----:B------:R1:W4:Y:S01]  /*10d0*/  LDG.E R11, desc[UR6][R24.64] ;  /* 0x00000006180b7981 */ /* 0x000322000c1e1900 */
[----:B------:R-:W-:-:S03]  /*10e0*/  IMAD.WIDE.U32 R36, R37, 0x4, R32 ;  /* 0x0000000425247825 */ /* 0x000fc600078e0020 */
[----:B------:R-:W4:Y:S01]  /*10f0*/  LDG.E R6, desc[UR6][R6.64] ;  /* 0x0000000606067981 */ /* 0x000f22000c1e1900 */
[----:B0-----:R-:W-:-:S03]  /*1100*/  VIADD R23, R31, 0x4b ;  /* 0x0000004b1f177836 */ /* 0x001fc60000000000 */
[----:B------:R0:W4:Y:S01]  /*1110*/  LDG.E R12, desc[UR6][R34.64] ;  /* 0x00000006220c7981 */ /* 0x000122000c1e1900 */
[--C-:B-1----:R-:W-:Y:S01]  /*1120*/  IMAD.WIDE.U32 R24, R3, 0x4, R32.reuse ;  /* 0x0000000403187825 */ /* 0x102fe200078e0020 */
[----:B------:R-:W-:Y:S02]  /*1130*/  IADD3 R3, PT, PT, R31, 0x4c, RZ ;  /* 0x0000004c1f037810 */ /* 0x000fe40007ffe0ff */
[----:B------:R1:W4:Y:S01]  /*1140*/  LDG.E R10, desc[UR6][R36.64] ;  /* 0x00000006240a7981 */ /* 0x000322000c1e1900 */
[----:B------:R-:W-:-:S03]  /*1150*/  IMAD.WIDE.U32 R22, R23, 0x4, R32 ;  /* 0x0000000417167825 */ /* 0x000fc600078e0020 */
[----:B------:R-:W4:Y:S01]  /*1160*/  LDG.E R9, desc[UR6][R24.64] ;  /* 0x0000000618097981 */ /* 0x000f22000c1e1900 */
[----:B0-----:R-:W-:-:S03]  /*1170*/  IADD3 R35, PT, PT, R31, 0x4f, RZ ;  /* 0x0000004f1f237810 */ /* 0x001fc60007ffe0ff */
[----:B------:R0:W4:Y:S01]  /*1180*/  LDG.E R7, desc[UR6][R22.64] ;  /* 0x0000000616077981 */ /* 0x000122000c1e1900 */
[----:B-1----:R-:W-:Y:S02]  /*1190*/  VIADD R37, R31, 0x4d ;  /* 0x0000004d1f257836 */ /* 0x002fe40000000000 */
[----:B------:R-:W-:-:S04]  /*11a0*/  IMAD.WIDE.U32 R34, R35, 0x4, R32 ;  /* 0x0000000423227825 */ /* 0x000fc800078e0020 */
[----:B0-----:R-:W-:-:S04]  /*11b0*/  IMAD.WIDE.U32 R22, R3, 0x4, R32 ;  /* 0x0000000403167825 */ /* 0x001fc800078e0020 */
[----:B------:R-:W-:Y:S02]  /*11c0*/  VIADD R3, R31, 0x4e ;  /* 0x0000004e1f037836 */ /* 0x000fe40000000000 */
[--C-:B------:R-:W-:Y:S01]  /*11d0*/  IMAD.WIDE.U32 R36, R37, 0x4, R32.reuse ;  /* 0x0000000425247825 */ /* 0x100fe200078e0020 */
[----:B------:R-:W4:Y:S03]  /*11e0*/  LDG.E R22, desc[UR6][R22.64] ;  /* 0x0000000616167981 */ /* 0x000f26000c1e1900 */
[----:B------:R-:W-:Y:S02]  /*11f0*/  IMAD.WIDE.U32 R24, R3, 0x4, R32 ;  /* 0x0000000403187825 */ /* 0x000fe400078e0020 */
[----:B------:R-:W0:Y:S04]  /*1200*/  LDC.64 R32, c[0x0][0x3a0] ;  /* 0x0000e800ff207b82 */ /* 0x000e280000000a00 */
[----:B------:R-:W4:Y:S04]  /*1210*/  LDG.E R24, desc[UR6][R24.64] ;  /* 0x0000000618187981 */ /* 0x000f28000c1e1900 */
[----:B------:R-:W4:Y:S04]  /*1220*/  LDG.E R23, desc[UR6][R36.64] ;  /* 0x0000000624177981 */ /* 0x000f28000c1e1900 */
[----:B------:R1:W4:Y:S04]  /*1230*/  LDG.E R25, desc[UR6][R34.64] ;  /* 0x0000000622197981 */ /* 0x000328000c1e1900 */
[----:B0-----:R0:W4:Y:S01]  /*1240*/  LDG.E R3, desc[UR6][R32.64] ;  /* 0x0000000620037981 */ /* 0x001122000c1e1900 */
[----:B-1----:R-:W1:Y:S08]  /*1250*/  LDC.64 R34, c[0x0][0x390] ;  /* 0x0000e400ff227b82 */ /* 0x002e700000000a00 */
[----:B0-----:R-:W0:Y:S01]  /*1260*/  LDC.64 R32, c[0x0][0x398] ;  /* 0x0000e600ff207b82 */ /* 0x001e220000000a00 */
[----:B-1----:R-:W-:-:S05]  /*1270*/  IMAD.WIDE.U32 R34, R28, 0x4, R34 ;  /* 0x000000041c227825 */ /* 0x002fca00078e0022 */
[----:B------:R1:W5:Y:S01]  /*1280*/  LDG.E R31, desc[UR6][R34.64] ;  /* 0x00000006221f7981 */ /* 0x000362000c1e1900 */
[----:B0-----:R-:W-:-:S05]  /*1290*/  IMAD.WIDE.U32 R32, R28, 0x4, R32 ;  /* 0x000000041c207825 */ /* 0x001fca00078e0020 */
[----:B------:R1:W5:Y:S01]  /*12a0*/  LDG.E R28, desc[UR6][R32.64] ;  /* 0x00000006201c7981 */ /* 0x000362000c1e1900 */
[----:B------:R-:W-:Y:S02]  /*12b0*/  LOP3.LUT R30, R30, 0xaad26b49, RZ, 0x3c, !PT ;  /* 0xaad26b491e1e7812 */ /* 0x000fe400078e3cff */
[----:B------:R-:W-:Y:S01]  /*12c0*/  LOP3.LUT R29, R29, 0xf7dcefdd, RZ, 0x3c, !PT ;  /* 0xf7dcefdd1d1d7812 */ /* 0x000fe200078e3cff */
[----:B---3--:R0:W-:Y:S02]  /*12d0*/  STL [R1+0xe90], R2 ;  /* 0x000e900201007387 */ /* 0x0081e40000100800 */
[----:B------:R-:W-:Y:S02]  /*12e0*/  IMAD R30, R30, 0x4182bed5, RZ ;  /* 0x4182bed51e1e7824 */ /* 0x000fe400078e02ff */
[----:B------:R-:W-:Y:S01]  /*12f0*/  IMAD R29, R29, -0x658354e5, RZ ;  /* 0x9a7cab1b1d1d7824 */ /* 0x000fe200078e02ff */
[----:B------:R-:W-:Y:S01]  /*1300*/  BSSY.RECONVERGENT B2, `(.L_x_0) ;  /* 0x0000641000027945 */ /* 0x000fe20003800200 */
[----:B0-----:R-:W-:Y:S01]  /*1310*/  IMAD.MOV.U32 R2, RZ, RZ, 0x2 ;  /* 0x00000002ff027424 */ /* 0x001fe200078e00ff */
[----:B--2---:R-:W-:Y:S04]  /*1320*/  STL.64 [R1+0xe38], R4 ;  /* 0x000e380401007387 */ /* 0x004fe80000100a00 */
[----:B----4-:R-:W-:Y:S04]  /*1330*/  STL.64 [R1+0xe50], R16 ;  /* 0x000e501001007387 */ /* 0x010fe80000100a00 */
[----:B------:R0:W-:Y:S04]  /*1340*/  STL.64 [R1+0xe48], R18 ;  /* 0x000e481201007387 */ /* 0x0001e80000100a00 */
[----:B------:R-:W-:Y:S01]  /*1350*/  STL.64 [R1+0xe40], R20 ;  /* 0x000e401401007387 */ /* 0x000fe20000100a00 */
[----:B0-----:R-:W-:-:S02]  /*1360*/  IADD3 R18, PT, PT, R30, 0x75bcd15, RZ ;  /* 0x075bcd151e127810 */ /* 0x001fc40007ffe0ff */
[----:B------:R-:W-:Y:S01]  /*1370*/  IADD3 R19, PT, PT, R30, 0x64f0c9, R29 ;  /* 0x0064f0c91e137810 */ /* 0x000fe20007ffe01d */
[----:B------:R0:W-:Y:S04]  /*1380*/  STL.64 [R1+0xe58], R14 ;  /* 0x000e580e01007387 */ /* 0x0001e80000100a00 */
[----:B------:R-:W-:Y:S01]  /*1390*/  STL.64 [R1+0xe68], R10 ;  /* 0x000e680a01007387 */ /* 0x000fe20000100a00 */
[----:B0-----:R-:W-:-:S03]  /*13a0*/  LOP3.LUT R14, R29, 0x5491333, RZ, 0x3c, !PT ;  /* 0x054913331d0e7812 */ /* 0x001fc600078e3cff */
[----:B------:R0:W-:Y:S04]  /*13b0*/  STL.64 [R1+0xe60], R12 ;  /* 0x000e600c01007387 */ /* 0x0001e80000100a00 */
[----:B------:R-:W-:Y:S04]  /*13c0*/  STL.64 [R1+0xe70], R8 ;  /* 0x000e700801007387 */ /* 0x000fe80000100a00 */
[----:B------:R2:W-:Y:S01]  /*13d0*/  STL.64 [R1+0xe78], R6 ;  /* 0x000e780601007387 */ /* 0x0005e20000100a00 */
[----:B0-----:R-:W-:-:S03]  /*13e0*/  VIADD R13, R29, 0x1f123bb5 ;  /* 0x1f123bb51d0d7836 */ /* 0x001fc60000000000 */
[----:B------:R1:W-:Y:S04]  /*13f0*/  STL.64 [R1+0xe80], R22 ;  /* 0x000e801601007387 */ /* 0x0003e80000100a00 */
[----:B------:R1:W-:Y:S01]  /*1400*/  STL.64 [R1+0xe88], R24 ;  /* 0x000e881801007387 */ /* 0x0003e20000100a00 */
[----:B--2---:R-:W-:Y:S01]  /*1410*/  IMAD.MOV.U32 R6, RZ, RZ, RZ ;  /* 0x000000ffff067224 */ /* 0x004fe200078e00ff */
[C---:B------:R-:W-:Y:S01]  /*1420*/  LOP3.LUT R7, R30.reuse, 0x159a55e5, RZ, 0x3c, !PT ;  /* 0x159a55e51e077812 */ /* 0x040fe200078e3cff */
[----:B------:R-:W-:Y:S01]  /*1430*/  VIADD R8, R30, 0x583f19 ;  /* 0x00583f191e087836 */ /* 0x000fe20000000000 */
[----:B------:R-:W-:-:S04]  /*1440*/  ISETP.NE.AND P0, PT, R3, 0x1, PT ;  /* 0x000000010300780c */ /* 0x000fc80003f05270 */
[----:B-1----:R-:W-:-:S09]  /*1450*/  SEL R9, R2, 0x1, !P0 ;  /* 0x0000000102097807 */ /* 0x002fd20004000000 */
.L_x_60:
[----:B------:R-:W-:Y:S01]  /*1460*/  MOV R2, 0xffffffff ;  /* 0xffffffff00027802 */ /* 0x000fe20000000f00 */
[----:B------:R-:W-:Y:S01]  /*1470*/  IMAD.MOV.U32 R3, RZ, RZ, -0x1 ;  /* 0xffffffffff037424 */ /* 0x000fe200078e00ff */
[----:B------:R-:W-:Y:S01]  /*1480*/  ISETP.NE.AND P0, PT, R9, 0x1, PT ;  /* 0x000000010900780c */ /* 0x000fe20003f05270 */
[----:B------:R-:W-:Y:S01]  /*1490*/  IMAD.MOV.U32 R4, RZ, RZ, 0x2 ;  /* 0x00000002ff047424 */ /* 0x000fe200078e00ff */
[----:B------:R-:W-:Y:S01]  /*14a0*/  BSSY.RECONVERGENT B1, `(.L_x_1) ;  /* 0x0000603000017945 */ /* 0x000fe20003800200 */
[----:B------:R-:W-:Y:S01]  /*14b0*/  MOV R10, R9 ;  /* 0x00000009000a7202 */ /* 0x000fe20000000f00 */
[----:B------:R0:W-:Y:S01]  /*14c0*/  STL.64 [R1+0xac8], R2 ;  /* 0x000ac80201007387 */ /* 0x0001e20000100a00 */
[----:B------:R-:W-:Y:S01]  /*14d0*/  IMAD.MOV.U32 R20, RZ, RZ, -0x1 ;  /* 0xffffffffff147424 */ /* 0x000fe200078e00ff */
[----:B------:R-:W-:Y:S01]  /*14e0*/  SEL R9, R4, 0x1, !P0 ;  /* 0x0000000104097807 */ /* 0x000fe20004000000 */
[----:B------:R-:W-:Y:S01]  /*14f0*/  IMAD.MOV.U32 R11, RZ, RZ, RZ ;  /* 0x000000ffff0b7224 */ /* 0x000fe200078e00ff */
[----:B------:R0:W-:Y:S01]  /*1500*/  STL.64 [R1+0xad0], R2 ;  /* 0x000ad00201007387 */ /* 0x0001e20000100a00 */
[----:B------:R-:W-:-:S03]  /*1510*/  MOV R12, 0xffffffff ;  /* 0xffffffff000c7802 */ /* 0x000fc60000000f00 */
[----:B------:R0:W-:Y:S04]  /*1520*/  STL.64 [R1+0xad8], R2 ;  /* 0x000ad80201007387 */ /* 0x0001e80000100a00 */
        /* <DEDUP_REMOVED lines=77> */
[----:B----4-:R0:W-:Y:S02]  /*1a00*/  STL.64 [R1+0xd48], R2 ;  /* 0x000d480201007387 */ /* 0x0101e40000100a00 */
.L_x_53:
[----:B0-23--:R-:W-:Y:S01]  /*1a10*/  SHF.R.U32.HI R3, RZ, 0x2, R18 ;  /* 0x00000002ff037819 */ /* 0x00dfe20000011612 */
[----:B-1----:R-:W-:Y:S01]  /*1a20*/  IMAD.SHL.U32 R5, R8, 0x10, RZ ;  /* 0x0000001008057824 */ /* 0x002fe200078e00ff */
[----:B------:R-:W-:Y:S02]  /*1a30*/  SHF.R.U32.HI R4, RZ, 0x2, R7 ;  /* 0x00000002ff047819 */ /* 0x000fe40000011607 */
[----:B------:R-:W-:-:S05]  /*1a40*/  LOP3.LUT R3, R3, R18, RZ, 0x3c, !PT ;  /* 0x0000001203037212 */ /* 0x000fca00078e3cff */
[----:B------:R-:W-:-:S05]  /*1a50*/  IMAD.SHL.U32 R2, R3, 0x2, RZ ;  /* 0x0000000203027824 */ /* 0x000fca00078e00ff */
[----:B------:R-:W-:Y:S02]  /*1a60*/  LOP3.LUT R2, R8, R5, R2, 0x96, !PT ;  /* 0x0000000508027212 */ /* 0x000fe400078e9602 */
[----:B------:R-:W-:Y:S02]  /*1a70*/  LOP3.LUT R5, R4, R7, RZ, 0x3c, !PT ;  /* 0x0000000704057212 */ /* 0x000fe400078e3cff */
[----:B------:R-:W-:Y:S02]  /*1a80*/  LOP3.LUT R4, R2, R3, RZ, 0x3c, !PT ;  /* 0x0000000302047212 */ /* 0x000fe400078e3cff */
[----:B------:R-:W-:-:S03]  /*1a90*/  SHF.L.U32 R3, R5, 0x1, RZ ;  /* 0x0000000105037819 */ /* 0x000fc600000006ff */
[----:B------:R-:W-:-:S05]  /*1aa0*/  IMAD.SHL.U32 R2, R4, 0x10, RZ ;  /* 0x0000001004027824 */ /* 0x000fca00078e00ff */
[----:B------:R-:W-:Y:S02]  /*1ab0*/  LOP3.LUT R3, R5, R3, R2, 0x96, !PT ;  /* 0x0000000305037212 */ /* 0x000fe400078e9602 */
[C---:B------:R-:W-:Y:S01]  /*1ac0*/  IADD3 R2, PT, PT, R19.reuse, 0x587c5, R4 ;  /* 0x000587c513027810 */ /* 0x040fe20007ffe004 */
[----:B------:R-:W-:Y:S01]  /*1ad0*/  VIADD R19, R19, 0xb0f8a ;  /* 0x000b0f8a13137836 */ /* 0x000fe20000000000 */
[----:B------:R-:W-:-:S03]  /*1ae0*/  LOP3.LUT R16, R3, R4, RZ, 0x3c, !PT ;  /* 0x0000000403107212 */ /* 0x000fc600078e3cff */
[----:B------:R-:W-:Y:S01]  /*1af0*/  IMAD.HI.U32 R3, R2, 0x38e38e39, RZ ;  /* 0x38e38e3902037827 */ /* 0x000fe200078e00ff */
[----:B------:R-:W-:-:S04]  /*1b00*/  IADD3 R5, PT, PT, R16, R19, RZ ;  /* 0x0000001310057210 */ /* 0x000fc80007ffe0ff */
[----:B------:R-:W-:Y:S01]  /*1b10*/  SHF.R.U32.HI R3, RZ, 0x1, R3 ;  /* 0x00000001ff037819 */ /* 0x000fe20000011603 */
[----:B------:R-:W-:-:S04]  /*1b20*/  IMAD.HI.U32 R7, R5, 0x38e38e39, RZ ;  /* 0x38e38e3905077827 */ /* 0x000fc800078e00ff */
[----:B------:R-:W-:Y:S01]  /*1b30*/  IMAD R2, R3, -0x9, R2 ;  /* 0xfffffff703027824 */ /* 0x000fe200078e0202 */
[----:B------:R-:W-:-:S03]  /*1b40*/  SHF.R.U32.HI R18, RZ, 0x1, R7 ;  /* 0x00000001ff127819 */ /* 0x000fc60000011607 */
[----:B------:R-:W-:Y:S02]  /*1b50*/  IMAD R22, R2, 0x24, R27 ;  /* 0x0000002402167824 */ /* 0x000fe400078e021b */
[----:B------:R-:W-:-:S04]  /*1b60*/  IMAD R3, R18, -0x9, R5 ;  /* 0xfffffff712037824 */ /* 0x000fc800078e0205 */
[----:B----4-:R-:W-:-:S05]  /*1b70*/  IMAD R15, R3, 0x4, R22 ;  /* 0x00000004030f7824 */ /* 0x010fca00078e0216 */
[----:B------:R-:W2:Y:S01]  /*1b80*/  LDL R5, [R15] ;  /* 0x000000000f057983 */ /* 0x000ea20000100800 */
[----:B------:R-:W-:Y:S01]  /*1b90*/  BSSY.RECONVERGENT B0, `(.L_x_2) ;  /* 0x0000590000007945 */ /* 0x000fe20003800200 */
[----:B------:R-:W-:Y:S01]  /*1ba0*/  IMAD.MOV.U32 R18, RZ, RZ, R13 ;  /* 0x000000ffff127224 */ /* 0x000fe200078e000d */
[----:B------:R-:W-:Y:S01]  /*1bb0*/  MOV R7, R14 ;  /* 0x0000000e00077202 */ /* 0x000fe20000000f00 */
[----:B------:R-:W-:Y:S01]  /*1bc0*/  IMAD.MOV.U32 R13, RZ, RZ, R8 ;  /* 0x000000ffff0d7224 */ /* 0x000fe200078e0008 */
[----:B------:R-:W-:Y:S01]  /*1bd0*/  PLOP3.LUT P0, PT, PT, PT, PT, 0x80, 0x8 ;  /* 0x000000000008781c */ /* 0x000fe20003f0f070 */
[----:B------:R-:W-:Y:S01]  /*1be0*/  IMAD.MOV.U32 R14, RZ, RZ, R4 ;  /* 0x000000ffff0e7224 */ /* 0x000fe200078e0004 */
[----:B------:R-:W-:Y:S02]  /*1bf0*/  MOV R8, R16 ;  /* 0x0000001000087202 */ /* 0x000fe40000000f00 */
[----:B--2---:R-:W-:-:S13]  /*1c00*/  ISETP.NE.AND P1, PT, R5, RZ, PT ;  /* 0x000000ff0500720c */ /* 0x004fda0003f25270 */
[----:B------:R-:W-:Y:S05]  /*1c10*/  @P1 BRA `(.L_x_3) ;  /* 0x00000058001c1947 */ /* 0x000fea0003800000 */
[----:B------:R-:W-:Y:S01]  /*1c20*/  IMAD.MOV.U32 R4, RZ, RZ, -0x1 ;  /* 0xffffffffff047424 */ /* 0x000fe200078e00ff */
[----:B------:R0:W-:Y:S01]  /*1c30*/  STL [R15], R10 ;  /* 0x0000000a0f007387 */ /* 0x0001e20000100800 */
[----:B------:R-:W-:Y:S02]  /*1c40*/  IMAD.MOV.U32 R5, RZ, RZ, -0x1 ;  /* 0xffffffffff057424 */ /* 0x000fe400078e00ff */
[----:B------:R-:W-:Y:S01]  /*1c50*/  HFMA2 R16, -RZ, RZ, 0, 0 ;  /* 0x00000000ff107431 */ /* 0x000fe200000001ff */
[----:B------:R-:W-:Y:S01]  /*1c60*/  BSSY.RECONVERGENT B3, `(.L_x_4) ;  /* 0x000026c000037945 */ /* 0x000fe20003800200 */
[----:B------:R0:W-:Y:S01]  /*1c70*/  STL.64 [R1], RZ ;  /* 0x000000ff01007387 */ /* 0x0001e20000100a00 */
[----:B------:R-:W-:-:S03]  /*1c80*/  IMAD.MOV.U32 R17, RZ, RZ, 0x1 ;  /* 0x00000001ff117424 */ /* 0x000fc600078e00ff */
        /* <DEDUP_REMOVED lines=81> */
[----:B------:R0:W-:Y:S04]  /*21a0*/  STL.64 [R1], R2 ;  /* 0x0000000201007387 */ /* 0x0001e80000100a00 */
[----:B------:R0:W-:Y:S04]  /*21b0*/  STL.64 [R1+0x8], RZ ;  /* 0x000008ff01007387 */ /* 0x0001e80000100a00 */
        /* <DEDUP_REMOVED lines=79> */
[----:B------:R0:W-:Y:S04]  /*26b0*/  STL.U8 [R1+0x288], RZ ;  /* 0x000288ff01007387 */ /* 0x0001e80000100000 */
        /* <DEDUP_REMOVED lines=322> */
[----:B------:R0:W-:Y:S02]  /*3ae0*/  STL.U8 [R1+0x559], RZ ;  /* 0x000559ff01007387 */ /* 0x0001e40000100000 */
.L_x_21:
[----:B01----:R-:W-:-:S05]  /*3af0*/  IMAD R23, R17, 0x8, R1 ;  /* 0x0000000811177824 */ /* 0x003fca00078e0201 */
[----:B0-23--:R-:W2:Y:S02]  /*3b00*/  LDL.64 R2, [R23+-0x8] ;  /* 0xfffff80017027983 */ /* 0x00dea40000100a00 */
[----:B--2---:R-:W-:-:S05]  /*3b10*/  IMAD R24, R2, 0x9, R0 ;  /* 0x0000000902187824 */ /* 0x004fca00078e0200 */
[----:B------:R-:W-:-:S05]  /*3b20*/  IADD3 R21, PT, PT, R3, R24, RZ ;  /* 0x0000001803157210 */ /* 0x000fca0007ffe0ff */
[----:B------:R-:W2:Y:S01]  /*3b30*/  LDL.U8 R4, [R21] ;  /* 0x0000000015047983 */ /* 0x000ea20000100000 */
[C---:B------:R-:W-:Y:S01]  /*3b40*/  ISETP.GE.AND P1, PT, R2.reuse, 0x1, PT ;  /* 0x000000010200780c */ /* 0x040fe20003f26270 */
[----:B------:R-:W-:Y:S01]  /*3b50*/  IMAD R30, R2, 0x24, R27 ;  /* 0x00000024021e7824 */ /* 0x000fe200078e021b */
[----:B------:R-:W-:Y:S04]  /*3b60*/  BSSY.RECONVERGENT B4, `(.L_x_5) ;  /* 0x0000040000047945 */ /* 0x000fe80003800200 */
[----:B------:R-:W-:Y:S01]  /*3b70*/  BSSY.RELIABLE B5, `(.L_x_6) ;  /* 0x0000027000057945 */ /* 0x000fe20003800100 */
[----:B------:R-:W-:Y:S02]  /*3b80*/  IMAD.MOV.U32 R25, RZ, RZ, R17 ;  /* 0x000000ffff197224 */ /* 0x000fe400078e0011 */
[----:B------:R-:W-:Y:S01]  /*3b90*/  IMAD R22, R3, 0x4, R30 ;  /* 0x0000000403167824 */ /* 0x000fe200078e021e */
[----:B--2---:R-:W-:-:S04]  /*3ba0*/  VIMNMX.U16x2 R4, PT, PT, R4, 0x10001, !PT ;  /* 0x0001000104047848 */ /* 0x004fc80007fe0200 */
[----:B------:R-:W-:Y:S01]  /*3bb0*/  PRMT R5, R4, 0x7610, R5 ;  /* 0x0000761004057816 */ /* 0x000fe20000000005 */
[----:B------:R-:W-:-:S04]  /*3bc0*/  VIADD R4, R17, 0xffffffff ;  /* 0xffffffff11047836 */ /* 0x000fc80000000000 */
[----:B------:R0:W-:Y:S01]  /*3bd0*/  STL.U8 [R21], R5 ;  /* 0x0000000515007387 */ /* 0x0001e20000100000 */
[----:B------:R-:W-:Y:S01]  /*3be0*/  MOV R17, R4 ;  /* 0x0000000400117202 */ /* 0x000fe20000000f00 */
[----:B------:R-:W-:Y:S06]  /*3bf0*/  @!P1 BRA `(.L_x_7) ;  /* 0x0000000000789947 */ /* 0x000fec0003800000 */
[----:B------:R-:W-:-:S04]  /*3c00*/  VIADD R4, R2, 0xffffffff ;  /* 0xffffffff02047836 */ /* 0x000fc80000000000 */
[----:B------:R-:W-:-:S05]  /*3c10*/  IMAD R32, R4, 0x24, R27 ;  /* 0x0000002404207824 */ /* 0x000fca00078e021b */
[----:B------:R-:W-:-:S05]  /*3c20*/  LEA R32, R3, R32, 0x2 ;  /* 0x0000002003207211 */ /* 0x000fca00078e10ff */
[----:B0-----:R-:W2:Y:S01]  /*3c30*/  LDL R5, [R32] ;  /* 0x0000000020057983 */ /* 0x001ea20000100800 */
[----:B------:R-:W-:Y:S01]  /*3c40*/  BSSY.RECONVERGENT B6, `(.L_x_8) ;  /* 0x0000016000067945 */ /* 0x000fe20003800200 */
[----:B--2---:R-:W-:-:S13]  /*3c50*/  ISETP.NE.AND P1, PT, R5, R10, PT ;  /* 0x0000000a0500720c */ /* 0x004fda0003f25270 */
[----:B------:R-:W-:Y:S05]  /*3c60*/  @P1 BRA `(.L_x_9) ;  /* 0x0000000000241947 */ /* 0x000fea0003800000 */
[----:B------:R-:W-:-:S04]  /*3c70*/  IMAD R32, R4, 0x9, R0 ;  /* 0x0000000904207824 */ /* 0x000fc800078e0200 */
[----:B------:R-:W-:-:S06]  /*3c80*/  IMAD.IADD R5, R3, 0x1, R32 ;  /* 0x0000000103057824 */ /* 0x000fcc00078e0220 */
[----:B------:R-:W2:Y:S02]  /*3c90*/  LDL.U8 R5, [R5] ;  /* 0x0000000005057983 */ /* 0x000ea40000100000 */
[----:B--2---:R-:W-:-:S13]  /*3ca0*/  ISETP.NE.AND P1, PT, R5, RZ, PT ;  /* 0x000000ff0500720c */ /* 0x004fda0003f25270 */
[----:B------:R-:W-:Y:S05]  /*3cb0*/  @P1 BRA `(.L_x_10) ;  /* 0x0000000000381947 */ /* 0x000fea0003800000 */
[----:B------:R-:W-:Y:S01]  /*3cc0*/  IMAD.MOV.U32 R5, RZ, RZ, R3 ;  /* 0x000000ffff057224 */ /* 0x000fe200078e0003 */
[----:B------:R-:W-:-:S04]  /*3cd0*/  MOV R17, R25 ;  /* 0x0000001900117202 */ /* 0x000fc80000000f00 */
[----:B------:R1:W-:Y:S01]  /*3ce0*/  STL.64 [R23+-0x8], R4 ;  /* 0xfffff80417007387 */ /* 0x0003e20000100a00 */
[----:B------:R-:W-:Y:S05]  /*3cf0*/  BRA `(.L_x_10) ;  /* 0x0000000000287947 */ /* 0x000fea0003800000 */
.L_x_9:
[----:B------:R-:W-:-:S04]  /*3d00*/  IMAD R32, R4, 0x9, R26 ;  /* 0x0000000904207824 */ /* 0x000fc800078e021a */
[----:B------:R-:W-:-:S05]  /*3d10*/  IMAD.IADD R32, R3, 0x1, R32 ;  /* 0x0000000103207824 */ /* 0x000fca00078e0220 */
[----:B------:R-:W2:Y:S01]  /*3d20*/  LDL.U8 R5, [R32] ;  /* 0x0000000020057983 */ /* 0x000ea20000100000 */
[----:B------:R-:W-:Y:S01]  /*3d30*/  IMAD.MOV.U32 R25, RZ, RZ, 0x1 ;  /* 0x00000001ff197424 */ /* 0x000fe200078e00ff */
[----:B--2---:R-:W-:Y:S02]  /*3d40*/  ISETP.NE.AND P1, PT, R5, RZ, PT ;  /* 0x000000ff0500720c */ /* 0x004fe40003f25270 */
[----:B------:R-:W-:-:S11]  /*3d50*/  MOV R5, R3 ;  /* 0x0000000300057202 */ /* 0x000fd60000000f00 */
[C---:B------:R-:W-:Y:S01]  /*3d60*/  @P1 LEA R23, R16.reuse, UR8, 0x3 ;  /* 0x0000000810171c11 */ /* 0x040fe2000f8e18ff */
[----:B------:R-:W-:-:S04]  /*3d70*/  @P1 VIADD R16, R16, 0x1 ;  /* 0x0000000110101836 */ /* 0x000fc80000000000 */
[----:B------:R0:W-:Y:S04]  /*3d80*/  @P1 STL.64 [R23], R4 ;  /* 0x0000000417001387 */ /* 0x0001e80000100a00 */
[----:B------:R0:W-:Y:S02]  /*3d90*/  @P1 STL.U8 [R32], R25 ;  /* 0x0000001920001387 */ /* 0x0001e40000100000 */
.L_x_10:
[----:B------:R-:W-:Y:S05]  /*3da0*/  BSYNC.RECONVERGENT B6 ;  /* 0x0000000000067941 */ /* 0x000fea0003800200 */
.L_x_8:
[----:B------:R-:W-:-:S13]  /*3db0*/  ISETP.GT.U32.AND P1, PT, R2, 0x7, PT ;  /* 0x000000070200780c */ /* 0x000fda0003f24070 */
[----:B------:R-:W-:Y:S05]  /*3dc0*/  @P1 BREAK.RELIABLE B5 ;  /* 0x0000000000051942 */ /* 0x000fea0003800100 */
[----:B------:R-:W-:Y:S05]  /*3dd0*/  @P1 BRA `(.L_x_11) ;  /* 0x0000000000601947 */ /* 0x000fea0003800000 */
.L_x_7:
[----:B------:R-:W-:Y:S05]  /*3de0*/  BSYNC.RELIABLE B5 ;  /* 0x0000000000057941 */ /* 0x000fea0003800100 */
.L_x_6:
[----:B01----:R-:W2:Y:S02]  /*3df0*/  LDL R5, [R22+0x24] ;  /* 0x0000240016057983 */ /* 0x003ea40000100800 */
[----:B--2---:R-:W-:-:S13]  /*3e00*/  ISETP.NE.AND P1, PT, R5, R10, PT ;  /* 0x0000000a0500720c */ /* 0x004fda0003f25270 */
[----:B------:R-:W-:Y:S05]  /*3e10*/  @P1 BRA `(.L_x_12) ;  /* 0x0000000000241947 */ /* 0x000fea0003800000 */
[----:B------:R-:W2:Y:S02]  /*3e20*/  LDL.U8 R4, [R21+0x9] ;  /* 0x0000090015047983 */ /* 0x000ea40000100000 */
[----:B--2---:R-:W-:-:S13]  /*3e30*/  ISETP.NE.AND P1, PT, R4, RZ, PT ;  /* 0x000000ff0400720c */ /* 0x004fda0003f25270 */
[----:B------:R-:W-:Y:S05]  /*3e40*/  @P1 BRA `(.L_x_11) ;  /* 0x0000000000441947 */ /* 0x000fea0003800000 */
[C---:B------:R-:W-:Y:S01]  /*3e50*/  IMAD R23, R17.reuse, 0x8, R1 ;  /* 0x0000000811177824 */ /* 0x040fe200078e0201 */
[----:B------:R-:W-:Y:S01]  /*3e60*/  IADD3 R4, PT, PT, R2, 0x1, RZ ;  /* 0x0000000102047810 */ /* 0x000fe20007ffe0ff */
[----:B------:R-:W-:Y:S02]  /*3e70*/  IMAD.MOV.U32 R5, RZ, RZ, R3 ;  /* 0x000000ffff057224 */ /* 0x000fe400078e0003 */
[----:B------:R-:W-:-:S03]  /*3e80*/  VIADD R17, R17, 0x1 ;  /* 0x0000000111117836 */ /* 0x000fc60000000000 */
[----:B------:R3:W-:Y:S01]  /*3e90*/  STL.64 [R23], R4 ;  /* 0x0000000417007387 */ /* 0x0007e20000100a00 */
[----:B------:R-:W-:Y:S05]  /*3ea0*/  BRA `(.L_x_11) ;  /* 0x00000000002c7947 */ /* 0x000fea0003800000 */
.L_x_12:
[----:B------:R-:W-:-:S05]  /*3eb0*/  IMAD R4, R2, 0x9, R26 ;  /* 0x0000000902047824 */ /* 0x000fca00078e021a */
[----:B------:R-:W-:-:S05]  /*3ec0*/  IADD3 R23, PT, PT, R3, R4, RZ ;  /* 0x0000000403177210 */ /* 0x000fca0007ffe0ff */
[----:B------:R-:W2:Y:S01]  /*3ed0*/  LDL.U8 R4, [R23+0x9] ;  /* 0x0000090017047983 */ /* 0x000ea20000100000 */
[----:B------:R-:W-:Y:S02]  /*3ee0*/  IMAD.MOV.U32 R5, RZ, RZ, R3 ;  /* 0x000000ffff057224 */ /* 0x000fe400078e0003 */
[----:B------:R-:W-:Y:S01]  /*3ef0*/  IMAD.MOV.U32 R29, RZ, RZ, 0x1 ;  /* 0x00000001ff1d7424 */ /* 0x000fe200078e00ff */
[----:B--2---:R-:W-:-:S13]  /*3f00*/  ISETP.NE.AND P1, PT, R4, RZ, PT ;  /* 0x000000ff0400720c */ /* 0x004fda0003f25270 */
[C---:B------:R-:W-:Y:S01]  /*3f10*/  @P1 LEA R25, R16.reuse, UR8, 0x3 ;  /* 0x0000000810191c11 */ /* 0x040fe2000f8e18ff */
[----:B------:R-:W-:Y:S01]  /*3f20*/  @P1 VIADD R16, R16, 0x1 ;  /* 0x0000000110101836 */ /* 0x000fe20000000000 */
[----:B------:R-:W-:-:S05]  /*3f30*/  @P1 IADD3 R4, PT, PT, R2, 0x1, RZ ;  /* 0x0000000102041810 */ /* 0x000fca0007ffe0ff */
[----:B------:R2:W-:Y:S04]  /*3f40*/  @P1 STL.64 [R25], R4 ;  /* 0x0000000419001387 */ /* 0x0005e80000100a00 */
[----:B------:R2:W-:Y:S02]  /*3f50*/  @P1 STL.U8 [R23+0x9], R29 ;  /* 0x0000091d17001387 */ /* 0x0005e40000100000 */
.L_x_11:
[----:B------:R-:W-:Y:S05]  /*3f60*/  BSYNC.RECONVERGENT B4 ;  /* 0x0000000000047941 */ /* 0x000fea0003800200 */
.L_x_5:
[----:B------:R-:W-:Y:S01]  /*3f70*/  ISETP.GE.AND P1, PT, R3, 0x1, PT ;  /* 0x000000010300780c */ /* 0x000fe20003f26270 */
[----:B------:R-:W-:Y:S04]  /*3f80*/  BSSY.RECONVERGENT B4, `(.L_x_13) ;  /* 0x0000037000047945 */ /* 0x000fe80003800200 */
[----:B------:R-:W-:Y:S08]  /*3f90*/  BSSY.RELIABLE B5, `(.L_x_14) ;  /* 0x000001f000057945 */ /* 0x000ff00003800100 */
[----:B------:R-:W-:Y:S05]  /*3fa0*/  @!P1 BRA `(.L_x_15) ;  /* 0x0000000000749947 */ /* 0x000fea0003800000 */
[----:B0123--:R-:W-:-:S05]  /*3fb0*/  VIADD R5, R3, 0xffffffff ;  /* 0xffffffff03057836 */ /* 0x00ffca0000000000 */
[----:B------:R-:W-:-:S05]  /*3fc0*/  LEA R30, R5, R30, 0x2 ;  /* 0x0000001e051e7211 */ /* 0x000fca00078e10ff */
[----:B------:R-:W2:Y:S01]  /*3fd0*/  LDL R23, [R30] ;  /* 0x000000001e177983 */ /* 0x000ea20000100800 */
[----:B------:R-:W-:Y:S01]  /*3fe0*/  BSSY.RECONVERGENT B6, `(.L_x_16) ;  /* 0x0000016000067945 */ /* 0x000fe20003800200 */
[----:B--2---:R-:W-:-:S13]  /*3ff0*/  ISETP.NE.AND P1, PT, R23, R10, PT ;  /* 0x0000000a1700720c */ /* 0x004fda0003f25270 */
[----:B------:R-:W-:Y:S05]  /*4000*/  @P1 BRA `(.L_x_17) ;  /* 0x0000000000241947 */ /* 0x000fea0003800000 */
[----:B------:R-:W-:-:S06]  /*4010*/  IMAD.IADD R4, R24, 0x1, R5 ;  /* 0x0000000118047824 */ /* 0x000fcc00078e0205 */
[----:B------:R-:W2:Y:S02]  /*4020*/  LDL.U8 R4, [R4] ;  /* 0x0000000004047983 */ /* 0x000ea40000100000 */
[----:B--2---:R-:W-:-:S13]  /*4030*/  ISETP.NE.AND P1, PT, R4, RZ, PT ;  /* 0x000000ff0400720c */ /* 0x004fda0003f25270 */
[----:B------:R-:W-:Y:S05]  /*4040*/  @P1 BRA `(.L_x_18) ;  /* 0x00000000003c1947 */ /* 0x000fea0003800000 */
[C---:B------:R-:W-:Y:S01]  /*4050*/  IMAD R23, R17.reuse, 0x8, R1 ;  /* 0x0000000811177824 */ /* 0x040fe200078e0201 */
[----:B------:R-:W-:Y:S01]  /*4060*/  MOV R4, R2 ;  /* 0x0000000200047202 */ /* 0x000fe20000000f00 */
[----:B------:R-:W-:-:S04]  /*4070*/  VIADD R17, R17, 0x1 ;  /* 0x0000000111117836 */ /* 0x000fc80000000000 */
[----:B------:R0:W-:Y:S01]  /*4080*/  STL.64 [R23], R4 ;  /* 0x0000000417007387 */ /* 0x0001e20000100a00 */
[----:B------:R-:W-:Y:S05]  /*4090*/  BRA `(.L_x_18) ;  /* 0x0000000000287947 */ /* 0x000fea0003800000 */
.L_x_17:
[----:B------:R-:W-:-:S04]  /*40a0*/  IMAD R4, R2, 0x9, R26 ;  /* 0x0000000902047824 */ /* 0x000fc800078e021a */
[----:B------:R-:W-:-:S05]  /*40b0*/  IMAD.IADD R23, R4, 0x1, R5 ;  /* 0x0000000104177824 */ /* 0x000fca00078e0205 */
[----:B------:R-:W2:Y:S01]  /*40c0*/  LDL.U8 R4, [R23] ;  /* 0x0000000017047983 */ /* 0x000ea20000100000 */
[----:B------:R-:W-:Y:S01]  /*40d0*/  HFMA2 R25, -RZ, RZ, 0, 5.9604644775390625e-08 ;  /* 0x00000001ff197431 */ /* 0x000fe200000001ff */
[----:B--2---:R-:W-:Y:S01]  /*40e0*/  ISETP.NE.AND P1, PT, R4, RZ, PT ;  /* 0x000000ff0400720c */ /* 0x004fe20003f25270 */
[----:B------:R-:W-:-:S12]  /*40f0*/  IMAD.MOV.U32 R4, RZ, RZ, R2 ;  /* 0x000000ffff047224 */ /* 0x000fd800078e0002 */
[C---:B------:R-:W-:Y:S01]  /*4100*/  @P1 LEA R24, R16.reuse, UR8, 0x3 ;  /* 0x0000000810181c11 */ /* 0x040fe2000f8e18ff */
[----:B------:R-:W-:-:S04]  /*4110*/  @P1 VIADD R16, R16, 0x1 ;  /* 0x0000000110101836 */ /* 0x000fc80000000000 */
[----:B------:R1:W-:Y:S04]  /*4120*/  @P1 STL.64 [R24], R4 ;  /* 0x0000000418001387 */ /* 0x0003e80000100a00 */
[----:B------:R1:W-:Y:S02]  /*4130*/  @P1 STL.U8 [R23], R25 ;  /* 0x0000001917001387 */ /* 0x0003e40000100000 */
.L_x_18:
[----:B------:R-:W-:Y:S05]  /*4140*/  BSYNC.RECONVERGENT B6 ;  /* 0x0000000000067941 */ /* 0x000fea0003800200 */
.L_x_16:
[----:B------:R-:W-:-:S13]  /*4150*/  ISETP.GT.U32.AND P1, PT, R3, 0x7, PT ;  /* 0x000000070300780c */ /* 0x000fda0003f24070 */
[----:B------:R-:W-:Y:S05]  /*4160*/  @P1 BREAK.RELIABLE B5 ;  /* 0x0000000000051942 */ /* 0x000fea0003800100 */
[----:B------:R-:W-:Y:S05]  /*4170*/  @P1 BRA `(.L_x_19) ;  /* 0x00000000005c1947 */ /* 0x000fea0003800000 */
.L_x_15:
[----:B------:R-:W-:Y:S05]  /*4180*/  BSYNC.RELIABLE B5 ;  /* 0x0000000000057941 */ /* 0x000fea0003800100 */
.L_x_14:
[----:B0123--:R-:W2:Y:S02]  /*4190*/  LDL R5, [R22+0x4] ;  /* 0x0000040016057983 */ /* 0x00fea40000100800 */
[----:B--2---:R-:W-:Y:S02]  /*41a0*/  ISETP.NE.AND P1, PT, R5, R10, PT ;  /* 0x0000000a0500720c */ /* 0x004fe40003f25270 */
[----:B------:R-:W-:-:S11]  /*41b0*/  IADD3 R5, PT, PT, R3, 0x1, RZ ;  /* 0x0000000103057810 */ /* 0x000fd60007ffe0ff */
[----:B------:R-:W-:Y:S05]  /*41c0*/  @P1 BRA `(.L_x_20) ;  /* 0x0000000000201947 */ /* 0x000fea0003800000 */
[----:B------:R-:W2:Y:S02]  /*41d0*/  LDL.U8 R21, [R21+0x1] ;  /* 0x0000010015157983 */ /* 0x000ea40000100000 */
[----:B--2---:R-:W-:-:S13]  /*41e0*/  ISETP.NE.AND P1, PT, R21, RZ, PT ;  /* 0x000000ff1500720c */ /* 0x004fda0003f25270 */
[----:B------:R-:W-:Y:S05]  /*41f0*/  @P1 BRA `(.L_x_19) ;  /* 0x00000000003c1947 */ /* 0x000fea0003800000 */
[C---:B------:R-:W-:Y:S01]  /*4200*/  IMAD R3, R17.reuse, 0x8, R1 ;  /* 0x0000000811037824 */ /* 0x040fe200078e0201 */
[----:B------:R-:W-:Y:S01]  /*4210*/  IADD3 R17, PT, PT, R17, 0x1, RZ ;  /* 0x0000000111117810 */ /* 0x000fe20007ffe0ff */
[----:B------:R-:W-:-:S05]  /*4220*/  IMAD.MOV.U32 R4, RZ, RZ, R2 ;  /* 0x000000ffff047224 */ /* 0x000fca00078e0002 */
[----:B------:R2:W-:Y:S01]  /*4230*/  STL.64 [R3], R4 ;  /* 0x0000000403007387 */ /* 0x0005e20000100a00 */
[----:B------:R-:W-:Y:S05]  /*4240*/  BRA `(.L_x_19) ;  /* 0x0000000000287947 */ /* 0x000fea0003800000 */
.L_x_20:
[----:B------:R-:W-:-:S04]  /*4250*/  IMAD R4, R2, 0x9, R26 ;  /* 0x0000000902047824 */ /* 0x000fc800078e021a */
[----:B------:R-:W-:-:S05]  /*4260*/  IMAD.IADD R4, R3, 0x1, R4 ;  /* 0x0000000103047824 */ /* 0x000fca00078e0204 */
[----:B------:R-:W2:Y:S01]  /*4270*/  LDL.U8 R3, [R4+0x1] ;  /* 0x0000010004037983 */ /* 0x000ea20000100000 */
[----:B------:R-:W-:Y:S01]  /*4280*/  IMAD.MOV.U32 R21, RZ, RZ, 0x1 ;  /* 0x00000001ff157424 */ /* 0x000fe200078e00ff */
[----:B--2---:R-:W-:Y:S02]  /*4290*/  ISETP.NE.AND P1, PT, R3, RZ, PT ;  /* 0x000000ff0300720c */ /* 0x004fe40003f25270 */
[----:B------:R-:W-:-:S11]  /*42a0*/  MOV R3, R5 ;  /* 0x0000000500037202 */ /* 0x000fd60000000f00 */
[C---:B------:R-:W-:Y:S01]  /*42b0*/  @P1 LEA R5, R16.reuse, UR8, 0x3 ;  /* 0x0000000810051c11 */ /* 0x040fe2000f8e18ff */
[----:B------:R-:W-:-:S04]  /*42c0*/  @P1 VIADD R16, R16, 0x1 ;  /* 0x0000000110101836 */ /* 0x000fc80000000000 */
[----:B------:R3:W-:Y:S04]  /*42d0*/  @P1 STL.64 [R5], R2 ;  /* 0x0000000205001387 */ /* 0x0007e80000100a00 */
[----:B------:R3:W-:Y:S02]  /*42e0*/  @P1 STL.U8 [R4+0x1], R21 ;  /* 0x0000011504001387 */ /* 0x0007e40000100000 */
.L_x_19:
[----:B------:R-:W-:Y:S05]  /*42f0*/  BSYNC.RECONVERGENT B4 ;  /* 0x0000000000047941 */ /* 0x000fea0003800200 */
.L_x_13:
[----:B------:R-:W-:-:S13]  /*4300*/  ISETP.NE.AND P1, PT, R17, RZ, PT ;  /* 0x000000ff1100720c */ /* 0x000fda0003f25270 */
[----:B------:R-:W-:Y:S05]  /*4310*/  @P1 BRA `(.L_x_21) ;  /* 0xfffffff400f41947 */ /* 0x000fea000383ffff */
[----:B------:R-:W-:Y:S05]  /*4320*/  BSYNC.RECONVERGENT B3 ;  /* 0x0000000000037941 */ /* 0x000fea0003800200 */
.L_x_4:
[----:B------:R-:W4:Y:S01]  /*4330*/  LDL R16, [R1+0x330] ;  /* 0x0003300001107983 */ /* 0x000f220000100800 */
[----:B------:R-:W-:Y:S01]  /*4340*/  BSSY.RECONVERGENT B6, `(.L_x_22) ;  /* 0x00002ff000067945 */ /* 0x000fe20003800200 */
[----:B----4-:R-:W-:-:S13]  /*4350*/  ISETP.NE.AND P1, PT, R16, -0x1, PT ;  /* 0xffffffff1000780c */ /* 0x010fda0003f25270 */
[----:B------:R-:W-:Y:S05]  /*4360*/  @!P1 BRA `(.L_x_23) ;  /* 0x0000002c00f09947 */ /* 0x000fea0003800000 */
[----:B------:R-:W-:Y:S01]  /*4370*/  HFMA2 R12, -RZ, RZ, 0, 0 ;  /* 0x00000000ff0c7431 */ /* 0x000fe200000001ff */
[----:B------:R-:W-:Y:S01]  /*4380*/  BSSY.RECONVERGENT B5, `(.L_x_24) ;  /* 0x00002f8000057945 */ /* 0x000fe20003800200 */
[----:B------:R-:W-:Y:S02]  /*4390*/  IMAD.MOV.U32 R17, RZ, RZ, RZ ;  /* 0x000000ffff117224 */ /* 0x000fe400078e00ff */
[----:B---3--:R-:W-:-:S07]  /*43a0*/  IMAD.MOV.U32 R2, RZ, RZ, R16 ;  /* 0x000000ffff027224 */ /* 0x008fce00078e0010 */
.L_x_49:
[----:B012---:R-:W-:Y:S01]  /*43b0*/  IMAD.MOV.U32 R4, RZ, RZ, -0x1 ;  /* 0xffffffffff047424 */ /* 0x007fe200078e00ff */
[----:B------:R-:W-:Y:S01]  /*43c0*/  MOV R5, 0xffffffff ;  /* 0xffffffff00057802 */ /* 0x000fe20000000f00 */
[----:B------:R-:W-:-:S04]  /*43d0*/  IMAD.U32 R3, R12, 0x8, R1 ;  /* 0x000000080c037824 */ /* 0x000fc800078e0001 */
        /* <DEDUP_REMOVED lines=162> */
[----:B------:R-:W2:Y:S01]  /*4e00*/  LDL R3, [R3+0x334] ;  /* 0x0003340003037983 */ /* 0x000ea20000100800 */
[----:B------:R-:W-:-:S04]  /*4e10*/  IMAD R20, R2, 0x24, R27 ;  /* 0x0000002402147824 */ /* 0x000fc800078e021b */
[----:B--2---:R-:W-:-:S06]  /*4e20*/  IMAD R20, R3, 0x4, R20 ;  /* 0x0000000403147824 */ /* 0x004fcc00078e0214 */
[----:B------:R-:W2:Y:S01]  /*4e30*/  LDL R20, [R20] ;  /* 0x0000000014147983 */ /* 0x000ea20000100800 */
[----:B------:R-:W-:Y:S01]  /*4e40*/  BSSY.RECONVERGENT B4, `(.L_x_25) ;  /* 0x0000246000047945 */ /* 0x000fe20003800200 */
[----:B--2---:R-:W-:-:S13]  /*4e50*/  ISETP.NE.AND P1, PT, R20, RZ, PT ;  /* 0x000000ff1400720c */ /* 0x004fda0003f25270 */
[----:B0-----:R-:W-:Y:S05]  /*4e60*/  @!P1 BRA `(.L_x_26) ;  /* 0x00000024000c9947 */ /* 0x001fea0003800000 */
[----:B------:R0:W-:Y:S01]  /*4e70*/  STL.64 [R1], RZ ;  /* 0x000000ff01007387 */ /* 0x0001e20000100a00 */
[----:B------:R-:W-:Y:S01]  /*4e80*/  BSSY.RECONVERGENT B3, `(.L_x_27) ;  /* 0x000021f000037945 */ /* 0x000fe20003800200 */
[----:B------:R-:W-:Y:S01]  /*4e90*/  MOV R22, RZ ;  /* 0x000000ff00167202 */ /* 0x000fe20000000f00 */
[----:B------:R-:W-:Y:S01]  /*4ea0*/  IMAD.MOV.U32 R24, RZ, RZ, 0x1 ;  /* 0x00000001ff187424 */ /* 0x000fe200078e00ff */
[----:B------:R0:W-:Y:S01]  /*4eb0*/  STL.64 [R1+0x8], RZ ;  /* 0x000008ff01007387 */ /* 0x0001e20000100a00 */
[----:B------:R-:W-:-:S03]  /*4ec0*/  IMAD.MOV.U32 R21, RZ, RZ, RZ ;  /* 0x000000ffff157224 */ /* 0x000fc600078e00ff */
[----:B------:R0:W-:Y:S04]  /*4ed0*/  STL.64 [R1+0x10], RZ ;  /* 0x000010ff01007387 */ /* 0x0001e80000100a00 */
        /* <DEDUP_REMOVED lines=403> */
.L_x_44:
[----:B01----:R-:W-:-:S05]  /*6810*/  LEA R29, R24, R1, 0x3 ;  /* 0x00000001181d7211 */ /* 0x003fca00078e18ff */
[----:B0-23--:R-:W2:Y:S02]  /*6820*/  LDL.64 R2, [R29+-0x8] ;  /* 0xfffff8001d027983 */ /* 0x00dea40000100a00 */
[----:B--2---:R-:W-:-:S04]  /*6830*/  IMAD R4, R2, 0x9, R0 ;  /* 0x0000000902047824 */ /* 0x004fc800078e0200 */
[----:B------:R-:W-:-:S05]  /*6840*/  IMAD.IADD R25, R3, 0x1, R4 ;  /* 0x0000000103197824 */ /* 0x000fca00078e0204 */
[----:B------:R-:W2:Y:S01]  /*6850*/  LDL.U8 R4, [R25] ;  /* 0x0000000019047983 */ /* 0x000ea20000100000 */
[----:B------:R-:W-:Y:S01]  /*6860*/  IMAD.MOV.U32 R33, RZ, RZ, 0x1 ;  /* 0x00000001ff217424 */ /* 0x000fe200078e00ff */
[C---:B------:R-:W-:Y:S01]  /*6870*/  ISETP.GE.AND P2, PT, R2.reuse, 0x1, PT ;  /* 0x000000010200780c */ /* 0x040fe20003f46270 */
[----:B------:R-:W-:Y:S01]  /*6880*/  IMAD R32, R2, 0x9, R26 ;  /* 0x0000000902207824 */ /* 0x000fe200078e021a */
[----:B------:R-:W-:Y:S04]  /*6890*/  BSSY.RECONVERGENT B7, `(.L_x_28) ;  /* 0x0000042000077945 */ /* 0x000fe80003800200 */
[----:B------:R-:W-:Y:S01]  /*68a0*/  BSSY.RELIABLE B8, `(.L_x_29) ;  /* 0x0000029000087945 */ /* 0x000fe20003800100 */
[----:B------:R-:W-:Y:S01]  /*68b0*/  IMAD.MOV.U32 R30, RZ, RZ, R24 ;  /* 0x000000ffff1e7224 */ /* 0x000fe200078e0018 */
[----:B------:R-:W-:-:S02]  /*68c0*/  IADD3 R23, PT, PT, R3, R32, RZ ;  /* 0x0000002003177210 */ /* 0x000fc40007ffe0ff */
[----:B--2---:R-:W-:Y:S02]  /*68d0*/  ISETP.NE.AND P1, PT, R4, RZ, PT ;  /* 0x000000ff0400720c */ /* 0x004fe40003f25270 */
[----:B------:R-:W-:-:S05]  /*68e0*/  IADD3 R4, PT, PT, R24, -0x1, RZ ;  /* 0xffffffff18047810 */ /* 0x000fca0007ffe0ff */
[----:B------:R-:W-:-:S06]  /*68f0*/  IMAD.MOV.U32 R24, RZ, RZ, R4 ;  /* 0x000000ffff187224 */ /* 0x000fcc00078e0004 */
[C---:B------:R-:W-:Y:S01]  /*6900*/  @!P1 LEA R5, R21.reuse, UR5, 0x3 ;  /* 0x0000000515059c11 */ /* 0x040fe2000f8e18ff */
[----:B------:R-:W-:-:S04]  /*6910*/  @!P1 VIADD R21, R21, 0x1 ;  /* 0x0000000115159836 */ /* 0x000fc80000000000 */
[----:B------:R0:W-:Y:S04]  /*6920*/  @!P1 STL.64 [R5], R2 ;  /* 0x0000000205009387 */ /* 0x0001e80000100a00 */
[----:B------:R0:W-:Y:S01]  /*6930*/  @!P1 STL.U8 [R25], R33 ;  /* 0x0000002119009387 */ /* 0x0001e20000100000 */
[----:B------:R-:W-:Y:S05]  /*6940*/  @!P2 BRA `(.L_x_30) ;  /* 0x000000000078a947 */ /* 0x000fea0003800000 */
        /* <DEDUP_REMOVED lines=16> */
.L_x_32:
        /* <DEDUP_REMOVED lines=10> */
.L_x_33:
[----:B------:R-:W-:Y:S05]  /*6af0*/  BSYNC.RECONVERGENT B9 ;  /* 0x0000000000097941 */ /* 0x000fea0003800200 */
.L_x_31:
[----:B------:R-:W-:-:S13]  /*6b00*/  ISETP.GT.U32.AND P1, PT, R2, 0x7, PT ;  /* 0x000000070200780c */ /* 0x000fda0003f24070 */
[----:B------:R-:W-:Y:S05]  /*6b10*/  @P1 BREAK.RELIABLE B8 ;  /* 0x0000000000081942 */ /* 0x000fea0003800100 */
[----:B------:R-:W-:Y:S05]  /*6b20*/  @P1 BRA `(.L_x_34) ;  /* 0x0000000000601947 */ /* 0x000fea0003800000 */
.L_x_30:
[----:B------:R-:W-:Y:S05]  /*6b30*/  BSYNC.RELIABLE B8 ;  /* 0x0000000000087941 */ /* 0x000fea0003800100 */
.L_x_29:
[----:B01----:R-:W-:-:S04]  /*6b40*/  IMAD R4, R2, 0x24, R27 ;  /* 0x0000002402047824 */ /* 0x003fc800078e021b */
[----:B------:R-:W-:-:S05]  /*6b50*/  IMAD R4, R3, 0x4, R4 ;  /* 0x0000000403047824 */ /* 0x000fca00078e0204 */
[----:B------:R-:W2:Y:S02]  /*6b60*/  LDL R5, [R4+0x24] ;  /* 0x0000240004057983 */ /* 0x000ea40000100800 */
[----:B--2---:R-:W-:-:S13]  /*6b70*/  ISETP.NE.AND P1, PT, R5, R20, PT ;  /* 0x000000140500720c */ /* 0x004fda0003f25270 */
[----:B------:R-:W-:Y:S05]  /*6b80*/  @P1 BRA `(.L_x_35) ;  /* 0x0000000000241947 */ /* 0x000fea0003800000 */
[----:B------:R-:W2:Y:S02]  /*6b90*/  LDL.U8 R4, [R25+0x9] ;  /* 0x0000090019047983 */ /* 0x000ea40000100000 */
[----:B--2---:R-:W-:-:S13]  /*6ba0*/  ISETP.NE.AND P1, PT, R4, RZ, PT ;  /* 0x000000ff0400720c */ /* 0x004fda0003f25270 */
[----:B------:R-:W-:Y:S05]  /*6bb0*/  @P1 BRA `(.L_x_34) ;  /* 0x00000000003c1947 */ /* 0x000fea0003800000 */
[----:B------:R-:W-:Y:S01]  /*6bc0*/  LEA R29, R24, R1, 0x3 ;  /* 0x00000001181d7211 */ /* 0x000fe200078e18ff */
[----:B------:R-:W-:Y:S01]  /*6bd0*/  VIADD R4, R2, 0x1 ;  /* 0x0000000102047836 */ /* 0x000fe20000000000 */
[----:B------:R-:W-:Y:S01]  /*6be0*/  IADD3 R24, PT, PT, R24, 0x1, RZ ;  /* 0x0000000118187810 */ /* 0x000fe20007ffe0ff */
[----:B------:R-:W-:-:S05]  /*6bf0*/  IMAD.MOV.U32 R5, RZ, RZ, R3 ;  /* 0x000000ffff057224 */ /* 0x000fca00078e0003 */
[----:B------:R3:W-:Y:S01]  /*6c00*/  STL.64 [R29], R4 ;  /* 0x000000041d007387 */ /* 0x0007e20000100a00 */
[----:B------:R-:W-:Y:S05]  /*6c10*/  BRA `(.L_x_34) ;  /* 0x0000000000247947 */ /* 0x000fea0003800000 */
.L_x_35:
        /* <DEDUP_REMOVED lines=9> */
.L_x_34:
[----:B------:R-:W-:Y:S05]  /*6cb0*/  BSYNC.RECONVERGENT B7 ;  /* 0x0000000000077941 */ /* 0x000fea0003800200 */
.L_x_28:
[----:B------:R-:W-:Y:S01]  /*6cc0*/  ISETP.GE.AND P1, PT, R3, 0x1, PT ;  /* 0x000000010300780c */ /* 0x000fe20003f26270 */
[----:B------:R-:W-:Y:S04]  /*6cd0*/  BSSY.RECONVERGENT B7, `(.L_x_36) ;  /* 0x0000037000077945 */ /* 0x000fe80003800200 */
[----:B------:R-:W-:Y:S08]  /*6ce0*/  BSSY.RELIABLE B8, `(.L_x_37) ;  /* 0x0000021000087945 */ /* 0x000ff00003800100 */
[----:B------:R-:W-:Y:S05]  /*6cf0*/  @!P1 BRA `(.L_x_38) ;  /* 0x00000000007c9947 */ /* 0x000fea0003800000 */
[----:B0123--:R-:W-:Y:S02]  /*6d00*/  IMAD R4, R2, 0x24, R27 ;  /* 0x0000002402047824 */ /* 0x00ffe400078e021b */
[----:B------:R-:W-:-:S05]  /*6d10*/  VIADD R5, R3, 0xffffffff ;  /* 0xffffffff03057836 */ /* 0x000fca0000000000 */
[----:B------:R-:W-:-:S05]  /*6d20*/  LEA R4, R5, R4, 0x2 ;  /* 0x0000000405047211 */ /* 0x000fca00078e10ff */
[----:B------:R-:W2:Y:S01]  /*6d30*/  LDL R29, [R4] ;  /* 0x00000000041d7983 */ /* 0x000ea20000100800 */
        /* <DEDUP_REMOVED lines=13> */
.L_x_40:
        /* <DEDUP_REMOVED lines=10> */
.L_x_41:
[----:B------:R-:W-:Y:S05]  /*6eb0*/  BSYNC.RECONVERGENT B9 ;  /* 0x0000000000097941 */ /* 0x000fea0003800200 */
.L_x_39:
[----:B------:R-:W-:-:S13]  /*6ec0*/  ISETP.GT.U32.AND P1, PT, R3, 0x7, PT ;  /* 0x000000070300780c */ /* 0x000fda0003f24070 */
[----:B------:R-:W-:Y:S05]  /*6ed0*/  @P1 BREAK.RELIABLE B8 ;  /* 0x0000000000081942 */ /* 0x000fea0003800100 */
[----:B------:R-:W-:Y:S05]  /*6ee0*/  @P1 BRA `(.L_x_42) ;  /* 0x0000000000541947 */ /* 0x000fea0003800000 */
.L_x_38:
[----:B------:R-:W-:Y:S05]  /*6ef0*/  BSYNC.RELIABLE B8 ;  /* 0x0000000000087941 */ /* 0x000fea0003800100 */
.L_x_37:
[----:B0123--:R-:W-:-:S05]  /*6f00*/  IMAD R4, R2, 0x24, R27 ;  /* 0x0000002402047824 */ /* 0x00ffca00078e021b */
[----:B------:R-:W-:-:S05]  /*6f10*/  LEA R4, R3, R4, 0x2 ;  /* 0x0000000403047211 */ /* 0x000fca00078e10ff */
[----:B------:R-:W2:Y:S01]  /*6f20*/  LDL R5, [R4+0x4] ;  /* 0x0000040004057983 */ /* 0x000ea20000100800 */
[----:B------:R-:W-:Y:S01]  /*6f30*/  VIADD R3, R3, 0x1 ;  /* 0x0000000103037836 */ /* 0x000fe20000000000 */
[----:B--2---:R-:W-:-:S13]  /*6f40*/  ISETP.NE.AND P1, PT, R5, R20, PT ;  /* 0x000000140500720c */ /* 0x004fda0003f25270 */
[----:B------:R-:W-:Y:S05]  /*6f50*/  @P1 BRA `(.L_x_43) ;  /* 0x00000000001c1947 */ /* 0x000fea0003800000 */
[----:B------:R-:W2:Y:S02]  /*6f60*/  LDL.U8 R25, [R25+0x1] ;  /* 0x0000010019197983 */ /* 0x000ea40000100000 */
[----:B--2---:R-:W-:-:S13]  /*6f70*/  ISETP.NE.AND P1, PT, R25, RZ, PT ;  /* 0x000000ff1900720c */ /* 0x004fda0003f25270 */
[----:B------:R-:W-:Y:S05]  /*6f80*/  @P1 BRA `(.L_x_42) ;  /* 0x00000000002c1947 */ /* 0x000fea0003800000 */
[C---:B------:R-:W-:Y:S01]  /*6f90*/  IMAD R4, R24.reuse, 0x8, R1 ;  /* 0x0000000818047824 */ /* 0x040fe200078e0201 */
[----:B------:R-:W-:-:S04]  /*6fa0*/  IADD3 R24, PT, PT, R24, 0x1, RZ ;  /* 0x0000000118187810 */ /* 0x000fc80007ffe0ff */
[----:B------:R2:W-:Y:S01]  /*6fb0*/  STL.64 [R4], R2 ;  /* 0x0000000204007387 */ /* 0x0005e20000100a00 */
[----:B------:R-:W-:Y:S05]  /*6fc0*/  BRA `(.L_x_42) ;  /* 0x00000000001c7947 */ /* 0x000fea0003800000 */
.L_x_43:
[----:B------:R-:W2:Y:S01]  /*6fd0*/  LDL.U8 R4, [R23+0x1] ;  /* 0x0000010017047983 */ /* 0x000ea20000100000 */
[----:B------:R-:W-:Y:S01]  /*6fe0*/  IMAD.MOV.U32 R5, RZ, RZ, 0x1 ;  /* 0x00000001ff057424 */ /* 0x000fe200078e00ff */
[----:B--2---:R-:W-:-:S13]  /*6ff0*/  ISETP.NE.AND P1, PT, R4, RZ, PT ;  /* 0x000000ff0400720c */ /* 0x004fda0003f25270 */
[C---:B------:R-:W-:Y:S01]  /*7000*/  @P1 LEA R4, R22.reuse, UR9, 0x3 ;  /* 0x0000000916041c11 */ /* 0x040fe2000f8e18ff */
[----:B------:R-:W-:-:S04]  /*7010*/  @P1 VIADD R22, R22, 0x1 ;  /* 0x0000000116161836 */ /* 0x000fc80000000000 */
[----:B------:R3:W-:Y:S04]  /*7020*/  @P1 STL.64 [R4], R2 ;  /* 0x0000000204001387 */ /* 0x0007e80000100a00 */
[----:B------:R3:W-:Y:S02]  /*7030*/  @P1 STL.U8 [R23+0x1], R5 ;  /* 0x0000010517001387 */ /* 0x0007e40000100000 */
.L_x_42:
[----:B------:R-:W-:Y:S05]  /*7040*/  BSYNC.RECONVERGENT B7 ;  /* 0x0000000000077941 */ /* 0x000fea0003800200 */
.L_x_36:
[----:B------:R-:W-:-:S13]  /*7050*/  ISETP.NE.AND P1, PT, R24, RZ, PT ;  /* 0x000000ff1800720c */ /* 0x000fda0003f25270 */
[----:B------:R-:W-:Y:S05]  /*7060*/  @P1 BRA `(.L_x_44) ;  /* 0xfffffff400e81947 */ /* 0x000fea000383ffff */
[----:B------:R-:W-:Y:S05]  /*7070*/  BSYNC.RECONVERGENT B3 ;  /* 0x0000000000037941 */ /* 0x000fea0003800200 */
.L_x_27:
[----:B--23--:R-:W2:Y:S01]  /*7080*/  LDL R2, [R1+0x840] ;  /* 0x0008400001027983 */ /* 0x00cea20000100800 */
[----:B------:R-:W-:Y:S01]  /*7090*/  BSSY.RECONVERGENT B3, `(.L_x_45) ;  /* 0x0000013000037945 */ /* 0x000fe20003800200 */
[----:B------:R-:W-:Y:S02]  /*70a0*/  PLOP3.LUT P1, PT, PT, PT, PT, 0x8, 0x80 ;  /* 0x000000000080781c */ /* 0x000fe40003f2e170 */
[----:B--2---:R-:W-:-:S13]  /*70b0*/  ISETP.NE.AND P2, PT, R2, -0x1, PT ;  /* 0xffffffff0200780c */ /* 0x004fda0003f45270 */
[----:B------:R-:W-:Y:S05]  /*70c0*/  @!P2 BRA `(.L_x_46) ;  /* 0x00000000003ca947 */ /* 0x000fea0003800000 */
[----:B01----:R-:W-:Y:S01]  /*70d0*/  MOV R4, R2 ;  /* 0x0000000200047202 */ /* 0x003fe20000000f00 */
[----:B------:R-:W-:-:S07]  /*70e0*/  IMAD.MOV.U32 R2, RZ, RZ, RZ ;  /* 0x000000ffff027224 */ /* 0x000fce00078e00ff */
.L_x_47:
[----:B------:R-:W-:-:S05]  /*70f0*/  IMAD.U32 R5, R2, 0x8, R1 ;  /* 0x0000000802057824 */ /* 0x000fca00078e0001 */
[----:B------:R-:W2:Y:S01]  /*7100*/  LDL R3, [R5+0x844] ;  /* 0x0008440005037983 */ /* 0x000ea20000100800 */
[----:B------:R-:W-:-:S05]  /*7110*/  IMAD R4, R4, 0x24, R27 ;  /* 0x0000002404047824 */ /* 0x000fca00078e021b */
[----:B--2---:R-:W-:-:S06]  /*7120*/  LEA R3, R3, R4, 0x2 ;  /* 0x0000000403037211 */ /* 0x004fcc00078e10ff */
[----:B------:R-:W2:Y:S01]  /*7130*/  LDL R3, [R3] ;  /* 0x0000000003037983 */ /* 0x000ea20000100800 */
[----:B------:R-:W-:Y:S02]  /*7140*/  PLOP3.LUT P1, PT, PT, PT, PT, 0x80, 0x8 ;  /* 0x000000000008781c */ /* 0x000fe40003f2f070 */
[----:B--2---:R-:W-:-:S13]  /*7150*/  ISETP.NE.AND P2, PT, R3, R10, PT ;  /* 0x0000000a0300720c */ /* 0x004fda0003f45270 */
[----:B------:R-:W-:Y:S05]  /*7160*/  @P2 BRA `(.L_x_46) ;  /* 0x0000000000142947 */ /* 0x000fea0003800000 */
[----:B------:R-:W2:Y:S01]  /*7170*/  LDL R4, [R5+0x848] ;  /* 0x0008480005047983 */ /* 0x000ea20000100800 */
[----:B------:R-:W-:Y:S01]  /*7180*/  VIADD R2, R2, 0x1 ;  /* 0x0000000102027836 */ /* 0x000fe20000000000 */
[----:B--2---:R-:W-:-:S13]  /*7190*/  ISETP.NE.AND P1, PT, R4, -0x1, PT ;  /* 0xffffffff0400780c */ /* 0x004fda0003f25270 */
[----:B------:R-:W-:Y:S05]  /*71a0*/  @P1 BRA `(.L_x_47) ;  /* 0xfffffffc00d01947 */ /* 0x000fea000383ffff */
[----:B------:R-:W-:-:S13]  /*71b0*/  PLOP3.LUT P1, PT, PT, PT, PT, 0x8, 0x80 ;  /* 0x000000000080781c */ /* 0x000fda0003f2e170 */
.L_x_46:
[----:B------:R-:W-:Y:S05]  /*71c0*/  BSYNC.RECONVERGENT B3 ;  /* 0x0000000000037941 */ /* 0x000fea0003800200 */
.L_x_45:
[----:B------:R-:W2:Y:S02]  /*71d0*/  LDL R2, [R1+0x5b8] ;  /* 0x0005b80001027983 */ /* 0x000ea40000100800 */
[----:B--2---:R-:W-:-:S13]  /*71e0*/  ISETP.EQ.OR P1, PT, R2, -0x1, P1 ;  /* 0xffffffff0200780c */ /* 0x004fda0000f22670 */
[----:B------:R-:W-:Y:S05]  /*71f0*/  @P1 BRA `(.L_x_26) ;  /* 0x0000000000281947 */ /* 0x000fea0003800000 */
[----:B01----:R-:W-:-:S07]  /*7200*/  IMAD.MOV.U32 R4, RZ, RZ, RZ ;  /* 0x000000ffff047224 */ /* 0x003fce00078e00ff */
.L_x_48:
[----:B------:R-:W-:-:S05]  /*7210*/  LEA R20, R4, R1, 0x3 ;  /* 0x0000000104147211 */ /* 0x000fca00078e18ff */
[----:B------:R-:W2:Y:S01]  /*7220*/  LDL R3, [R20+0x5bc] ;  /* 0x0005bc0014037983 */ /* 0x000ea20000100800 */
[----:B------:R-:W-:-:S05]  /*7230*/  LEA R5, R17, UR10, 0x3 ;  /* 0x0000000a11057c11 */ /* 0x000fca000f8e18ff */
[----:B--2---:R0:W-:Y:S04]  /*7240*/  STL.64 [R5], R2 ;  /* 0x0000000205007387 */ /* 0x0041e80000100a00 */
[----:B0-----:R-:W2:Y:S01]  /*7250*/  LDL R2, [R20+0x5c0] ;  /* 0x0005c00014027983 */ /* 0x001ea20000100800 */
[----:B------:R-:W-:Y:S02]  /*7260*/  VIADD R17, R17, 0x1 ;  /* 0x0000000111117836 */ /* 0x000fe40000000000 */
[----:B------:R-:W-:Y:S01]  /*7270*/  VIADD R4, R4, 0x1 ;  /* 0x0000000104047836 */ /* 0x000fe20000000000 */
[----:B--2---:R-:W-:-:S13]  /*7280*/  ISETP.NE.AND P1, PT, R2, -0x1, PT ;  /* 0xffffffff0200780c */ /* 0x004fda0003f25270 */
[----:B------:R-:W-:Y:S05]  /*7290*/  @P1 BRA `(.L_x_48) ;  /* 0xfffffffc00dc1947 */ /* 0x000fea000383ffff */
.L_x_26:
[----:B------:R-:W-:Y:S05]  /*72a0*/  BSYNC.RECONVERGENT B4 ;  /* 0x0000000000047941 */ /* 0x000fea0003800200 */
.L_x_25:
[----:B------:R-:W-:-:S06]  /*72b0*/  LEA R2, R12, R1, 0x3 ;  /* 0x000000010c027211 */ /* 0x000fcc00078e18ff */
[----:B------:R-:W2:Y:S01]  /*72c0*/  LDL R2, [R2+0x338] ;  /* 0x0003380002027983 */ /* 0x000ea20000100800 */
[----:B------:R-:W-:Y:S01]  /*72d0*/  VIADD R12, R12, 0x1 ;  /* 0x000000010c0c7836 */ /* 0x000fe20000000000 */
[----:B--2---:R-:W-:-:S13]  /*72e0*/  ISETP.NE.AND P1, PT, R2, -0x1, PT ;  /* 0xffffffff0200780c */ /* 0x004fda0003f25270 */
[----:B------:R-:W-:Y:S05]  /*72f0*/  @P1 BRA `(.L_x_49) ;  /* 0xffffffd0002c1947 */ /* 0x000fea000383ffff */
[----:B------:R-:W-:Y:S05]  /*7300*/  BSYNC.RECONVERGENT B5 ;  /* 0x0000000000057941 */ /* 0x000fea0003800200 */
.L_x_24:
[----:B------:R-:W2:Y:S02]  /*7310*/  LDL R20, [R1+0xac8] ;  /* 0x000ac80001147983 */ /* 0x000ea40000100800 */
[----:B--2---:R-:W-:-:S07]  /*7320*/  IMAD.MOV.U32 R12, RZ, RZ, R20 ;  /* 0x000000ffff0c7224 */ /* 0x004fce00078e0014 */
.L_x_23:
[----:B------:R-:W-:Y:S05]  /*7330*/  BSYNC.RECONVERGENT B6 ;  /* 0x0000000000067941 */ /* 0x000fea0003800200 */
.L_x_22:
[----:B------:R-:W-:-:S13]  /*7340*/  ISETP.NE.AND P1, PT, R12, -0x1, PT ;  /* 0xffffffff0c00780c */ /* 0x000fda0003f25270 */
[----:B------:R-:W-:Y:S05]  /*7350*/  @P1 BRA `(.L_x_50) ;  /* 0x0000000000441947 */ /* 0x000fea0003800000 */
[----:B------:R-:W-:-:S13]  /*7360*/  ISETP.NE.AND P1, PT, R16, -0x1, PT ;  /* 0xffffffff1000780c */ /* 0x000fda0003f25270 */
[----:B------:R-:W-:Y:S05]  /*7370*/  @!P1 BRA `(.L_x_51) ;  /* 0x0000000000309947 */ /* 0x000fea0003800000 */
[----:B---3--:R-:W-:-:S07]  /*7380*/  HFMA2 R2, -RZ, RZ, 0, 0 ;  /* 0x00000000ff027431 */ /* 0x008fce00000001ff */
.L_x_52:
[----:B012---:R-:W-:-:S05]  /*7390*/  IMAD.U32 R5, R2, 0x8, R1 ;  /* 0x0000000802057824 */ /* 0x007fca00078e0001 */
[----:B------:R-:W2:Y:S01]  /*73a0*/  LDL R3, [R5+0x334] ;  /* 0x0003340005037983 */ /* 0x000ea20000100800 */
[----:B------:R-:W-:-:S04]  /*73b0*/  IMAD R16, R16, 0x24, R27 ;  /* 0x0000002410107824 */ /* 0x000fc800078e021b */
[----:B--2---:R-:W-:-:S05]  /*73c0*/  IMAD R3, R3, 0x4, R16 ;  /* 0x0000000403037824 */ /* 0x004fca00078e0210 */
[----:B------:R-:W2:Y:S02]  /*73d0*/  LDL R4, [R3] ;  /* 0x0000000003047983 */ /* 0x000ea40000100800 */
[----:B--2---:R-:W-:-:S13]  /*73e0*/  ISETP.NE.AND P1, PT, R4, R9, PT ;  /* 0x000000090400720c */ /* 0x004fda0003f25270 */
[----:B------:R-:W-:Y:S05]  /*73f0*/  @P1 BRA `(.L_x_50) ;  /* 0x00000000001c1947 */ /* 0x000fea0003800000 */
[----:B------:R-:W2:Y:S01]  /*7400*/  LDL R16, [R5+0x338] ;  /* 0x0003380005107983 */ /* 0x000ea20000100800 */
[----:B------:R-:W-:Y:S02]  /*7410*/  IADD3 R2, PT, PT, R2, 0x1, RZ ;  /* 0x0000000102027810 */ /* 0x000fe40007ffe0ff */
[----:B--2---:R-:W-:-:S13]  /*7420*/  ISETP.NE.AND P1, PT, R16, -0x1, PT ;  /* 0xffffffff1000780c */ /* 0x004fda0003f25270 */
[----:B------:R-:W-:Y:S05]  /*7430*/  @P1 BRA `(.L_x_52) ;  /* 0xfffffffc00d41947 */ /* 0x000fea000383ffff */
.L_x_51:
[----:B------:R4:W-:Y:S01]  /*7440*/  STL [R15], RZ ;  /* 0x000000ff0f007387 */ /* 0x0009e20000100800 */
[----:B------:R-:W-:Y:S01]  /*7450*/  IMAD.MOV.U32 R12, RZ, RZ, -0x1 ;  /* 0xffffffffff0c7424 */ /* 0x000fe200078e00ff */
[----:B------:R-:W-:Y:S06]  /*7460*/  BRA `(.L_x_3) ;  /* 0x0000000000087947 */ /* 0x000fec0003800000 */
.L_x_50:
[----:B------:R4:W-:Y:S01]  /*7470*/  STL [R15], RZ ;  /* 0x000000ff0f007387 */ /* 0x0009e20000100800 */
[----:B------:R-:W-:-:S13]  /*7480*/  PLOP3.LUT P0, PT, PT, PT, PT, 0x8, 0x80 ;  /* 0x000000000080781c */ /* 0x000fda0003f0e170 */
.L_x_3:
[----:B------:R-:W-:Y:S05]  /*7490*/  BSYNC.RECONVERGENT B0 ;  /* 0x0000000000007941 */ /* 0x000fea0003800200 */
.L_x_2:
[C---:B------:R-:W-:Y:S01]  /*74a0*/  ISETP.LT.U32.AND P1, PT, R11.reuse, 0x13, PT ;  /* 0x000000130b00780c */ /* 0x040fe20003f21070 */
[----:B------:R-:W-:-:S12]  /*74b0*/  VIADD R11, R11, 0x1 ;  /* 0x000000010b0b7836 */ /* 0x000fd80000000000 */
[----:B------:R-:W-:Y:S05]  /*74c0*/  @P0 BRA P1, `(.L_x_53) ;  /* 0xffffffa400500947 */ /* 0x000fea000083ffff */
[----:B------:R-:W-:Y:S05]  /*74d0*/  BSYNC.RECONVERGENT B1 ;  /* 0x0000000000017941 */ /* 0x000fea0003800200 */
.L_x_1:
[----:B------:R-:W-:-:S13]  /*74e0*/  ISETP.NE.AND P0, PT, R11, 0x14, PT ;  /* 0x000000140b00780c */ /* 0x000fda0003f05270 */
[----:B------:R-:W-:Y:S05]  /*74f0*/  @!P0 BRA `(.L_x_54) ;  /* 0x0000000000848947 */ /* 0x000fea0003800000 */
[----:B---3--:R-:W-:Y:S01]  /*7500*/  HFMA2 R2, -RZ, RZ, 0, 0 ;  /* 0x00000000ff027431 */ /* 0x008fe200000001ff */
[----:B------:R-:W-:Y:S06]  /*7510*/  BSSY.RECONVERGENT B0, `(.L_x_55) ;  /* 0x0000007000007945 */ /* 0x000fec0003800200 */
.L_x_56:
[----:B--2---:R-:W-:-:S06]  /*7520*/  LEA R3, R2, UR10, 0x3 ;  /* 0x0000000a02037c11 */ /* 0x004fcc000f8e18ff */
[----:B------:R-:W2:Y:S01]  /*7530*/  LDL R3, [R3] ;  /* 0x0000000003037983 */ /* 0x000ea20000100800 */
[----:B01----:R-:W-:Y:S02]  /*7540*/  IMAD.MOV.U32 R4, RZ, RZ, R2 ;  /* 0x000000ffff047224 */ /* 0x003fe400078e0002 */
[----:B------:R-:W-:Y:S01]  /*7550*/  VIADD R2, R2, 0x1 ;  /* 0x0000000102027836 */ /* 0x000fe20000000000 */
[----:B--2---:R-:W-:-:S13]  /*7560*/  ISETP.NE.AND P0, PT, R3, -0x1, PT ;  /* 0xffffffff0300780c */ /* 0x004fda0003f05270 */
[----:B------:R-:W-:Y:S05]  /*7570*/  @P0 BRA `(.L_x_56) ;  /* 0xfffffffc00e80947 */ /* 0x000fea000383ffff */
[----:B------:R-:W-:Y:S05]  /*7580*/  BSYNC.RECONVERGENT B0 ;  /* 0x0000000000007941 */ /* 0x000fea0003800200 */
.L_x_55:
[----:B------:R0:W-:Y:S01]  /*7590*/  STL [R15], R10 ;  /* 0x0000000a0f007387 */ /* 0x0001e20000100800 */
[----:B------:R-:W-:Y:S01]  /*75a0*/  ISETP.NE.AND P1, PT, R20, -0x1, PT ;  /* 0xffffffff1400780c */ /* 0x000fe20003f25270 */
[----:B------:R-:W-:Y:S01]  /*75b0*/  BSSY.RECONVERGENT B0, `(.L_x_57) ;  /* 0x0000011000007945 */ /* 0x000fe20003800200 */
[----:B------:R-:W-:-:S04]  /*75c0*/  ISETP.NE.AND P0, PT, R10, 0x1, PT ;  /* 0x000000010a00780c */ /* 0x000fc80003f05270 */
[C---:B------:R-:W-:Y:S02]  /*75d0*/  SEL R2, R4.reuse, RZ, P0 ;  /* 0x000000ff04027207 */ /* 0x040fe40000000000 */
[----:B------:R-:W-:-:S03]  /*75e0*/  SEL R3, R4, RZ, !P0 ;  /* 0x000000ff04037207 */ /* 0x000fc60004000000 */
[----:B-----5:R-:W-:Y:S01]  /*75f0*/  IMAD.IADD R31, R31, 0x1, R2 ;  /* 0x000000011f1f7824 */ /* 0x020fe200078e0202 */
[----:B------:R-:W-:Y:S01]  /*7600*/  IADD3 R28, PT, PT, R28, R3, RZ ;  /* 0x000000031c1c7210 */ /* 0x000fe20007ffe0ff */
[----:B0-----:R-:W-:Y:S06]  /*7610*/  @!P1 BRA `(.L_x_58) ;  /* 0x0000000000289947 */ /* 0x001fec0003800000 */
[----:B------:R-:W-:-:S07]  /*7620*/  IMAD.MOV.U32 R2, RZ, RZ, RZ ;  /* 0x000000ffff027224 */ /* 0x000fce00078e00ff */
.L_x_59:
[----:B------:R-:W-:-:S05]  /*7630*/  LEA R4, R2, R1, 0x3 ;  /* 0x0000000102047211 */ /* 0x000fca00078e18ff */
[----:B------:R-:W2:Y:S01]  /*7640*/  LDL R3, [R4+0xacc] ;  /* 0x000acc0004037983 */ /* 0x000ea20000100800 */
[----:B------:R-:W-:-:S04]  /*7650*/  IMAD R20, R20, 0x24, R27 ;  /* 0x0000002414147824 */ /* 0x000fc800078e021b */
[----:B--2---:R-:W-:-:S05]  /*7660*/  IMAD R3, R3, 0x4, R20 ;  /* 0x0000000403037824 */ /* 0x004fca00078e0214 */
[----:B------:R0:W-:Y:S04]  /*7670*/  STL [R3], RZ ;  /* 0x000000ff03007387 */ /* 0x0001e80000100800 */
[----:B------:R-:W2:Y:S01]  /*7680*/  LDL R20, [R4+0xad0] ;  /* 0x000ad00004147983 */ /* 0x000ea20000100800 */
[----:B------:R-:W-:Y:S01]  /*7690*/  VIADD R2, R2, 0x1 ;  /* 0x0000000102027836 */ /* 0x000fe20000000000 */
[----:B--2---:R-:W-:-:S13]  /*76a0*/  ISETP.NE.AND P0, PT, R20, -0x1, PT ;  /* 0xffffffff1400780c */ /* 0x004fda0003f05270 */
[----:B0-----:R-:W-:Y:S05]  /*76b0*/  @P0 BRA `(.L_x_59) ;  /* 0xfffffffc00dc0947 */ /* 0x001fea000383ffff */
.L_x_58:
[----:B------:R-:W-:Y:S05]  /*76c0*/  BSYNC.RECONVERGENT B0 ;  /* 0x0000000000007941 */ /* 0x000fea0003800200 */
.L_x_57:
[----:B------:R-:W-:-:S04]  /*76d0*/  IADD3 R6, PT, PT, R6, 0x1, RZ ;  /* 0x0000000106067810 */ /* 0x000fc80007ffe0ff */
[----:B------:R-:W-:-:S13]  /*76e0*/  ISETP.NE.AND P0, PT, R6, 0xa, PT ;  /* 0x0000000a0600780c */ /* 0x000fda0003f05270 */
[----:B------:R-:W-:Y:S05]  /*76f0*/  @P0 BRA `(.L_x_60) ;  /* 0xffffff9c00580947 */ /* 0x000fea000383ffff */
[----:B------:R-:W-:-:S07]  /*7700*/  IMAD.MOV.U32 R10, RZ, RZ, R9 ;  /* 0x000000ffff0a7224 */ /* 0x000fce00078e0009 */
.L_x_54:
[----:B------:R-:W-:Y:S05]  /*7710*/  BSYNC.RECONVERGENT B2 ;  /* 0x0000000000027941 */ /* 0x000fea0003800200 */
.L_x_0:
[----:B------:R-:W-:Y:S05]  /*7720*/  WARPSYNC.ALL ;  /* 0x0000000000007948 */ /* 0x000fea0003800000 */
[----:B--23--:R-:W2:Y:S04]  /*7730*/  LDL.64 R2, [R1+0xd50] ;  /* 0x000d500001027983 */ /* 0x00cea80000100a00 */
[----:B------:R-:W3:Y:S04]  /*7740*/  LDL.64 R18, [R1+0xd58] ;  /* 0x000d580001127983 */ /* 0x000ee80000100a00 */
[----:B------:R-:W3:Y:S04]  /*7750*/  LDL.64 R20, [R1+0xd60] ;  /* 0x000d600001147983 */ /* 0x000ee80000100a00 */
[----:B-1----:R-:W3:Y:S04]  /*7760*/  LDL.64 R32, [R1+0xd68] ;  /* 0x000d680001207983 */ /* 0x002ee80000100a00 */
[----:B------:R-:W3:Y:S04]  /*7770*/  LDL.64 R26, [R1+0xd70] ;  /* 0x000d7000011a7983 */ /* 0x000ee80000100a00 */
[----:B------:R-:W3:Y:S04]  /*7780*/  LDL.64 R24, [R1+0xd78] ;  /* 0x000d780001187983 */ /* 0x000ee80000100a00 */
[----:B0-----:R-:W3:Y:S04]  /*7790*/  LDL.64 R22, [R1+0xd80] ;  /* 0x000d800001167983 */ /* 0x001ee80000100a00 */
[----:B------:R-:W3:Y:S04]  /*77a0*/  LDL.64 R16, [R1+0xd88] ;  /* 0x000d880001107983 */ /* 0x000ee80000100a00 */
[----:B----4-:R-:W4:Y:S04]  /*77b0*/  LDL.64 R14, [R1+0xd90] ;  /* 0x000d9000010e7983 */ /* 0x010f280000100a00 */
[----:B------:R-:W4:Y:S04]  /*77c0*/  LDL.64 R12, [R1+0xd98] ;  /* 0x000d9800010c7983 */ /* 0x000f280000100a00 */
[----:B------:R-:W4:Y:S04]  /*77d0*/  LDL.64 R8, [R1+0xda0] ;  /* 0x000da00001087983 */ /* 0x000f280000100a00 */
[----:B------:R-:W4:Y:S04]  /*77e0*/  LDL.64 R6, [R1+0xda8] ;  /* 0x000da80001067983 */ /* 0x000f280000100a00 */
[----:B------:R-:W4:Y:S04]  /*77f0*/  LDL.64 R4, [R1+0xdb0] ;  /* 0x000db00001047983 */ /* 0x000f280000100a00 */
[----:B------:R-:W4:Y:S04]  /*7800*/  LDL.64 R34, [R1+0xdf0] ;  /* 0x000df00001227983 */ /* 0x000f280000100a00 */
[----:B------:R-:W4:Y:S01]  /*7810*/  LDL.64 R36, [R1+0xe10] ;  /* 0x000e100001247983 */ /* 0x000f220000100a00 */
[----:B--2---:R-:W-:-:S02]  /*7820*/  ISETP.NE.AND P1, PT, R3, 0x1, PT ;  /* 0x000000010300780c */ /* 0x004fc40003f25270 */
[C---:B------:R-:W-:Y:S02]  /*7830*/  ISETP.NE.AND P2, PT, R2.reuse, 0x2, PT ;  /* 0x000000020200780c */ /* 0x040fe40003f45270 */
[----:B------:R-:W-:Y:S02]  /*7840*/  ISETP.NE.AND P0, PT, R3, 0x2, P1 ;  /* 0x000000020300780c */ /* 0x000fe40000f05270 */
[----:B------:R-:W-:Y:S02]  /*7850*/  SEL R0, RZ, 0x1, P2 ;  /* 0x00000001ff007807 */ /* 0x000fe40001000000 */
[----:B------:R-:W-:Y:S02]  /*7860*/  ISETP.NE.AND P4, PT, R2, 0x1, PT ;  /* 0x000000010200780c */ /* 0x000fe40003f85270 */
[C---:B---3--:R-:W-:Y:S01]  /*7870*/  ISETP.NE.AND P2, PT, R18.reuse, 0x1, PT ;  /* 0x000000011200780c */ /* 0x048fe20003f45270 */
[----:B------:R-:W2:Y:S01]  /*7880*/  LDL.64 R2, [R1+0xdb8] ;  /* 0x000db80001027983 */ /* 0x000ea20000100a00 */
[----:B------:R-:W-:Y:S01]  /*7890*/  ISETP.NE.AND P3, PT, R18, 0x2, PT ;  /* 0x000000021200780c */ /* 0x000fe20003f65270 */
[----:B------:R-:W-:Y:S01]  /*78a0*/  @P1 VIADD R11, R0, 0x1 ;  /* 0x00000001000b1836 */ /* 0x000fe20000000000 */
[----:B------:R-:W-:-:S03]  /*78b0*/  @!P1 MOV R29, 0x1 ;  /* 0x00000001001d9802 */ /* 0x000fc60000000f00 */
[----:B------:R-:W-:Y:S01]  /*78c0*/  @P0 IMAD.MOV R11, RZ, RZ, R0 ;  /* 0x000000ffff0b0224 */ /* 0x000fe200078e0200 */
[----:B------:R-:W-:Y:S02]  /*78d0*/  @P1 SEL R18, RZ, 0x1, P4 ;  /* 0x00000001ff121807 */ /* 0x000fe40002000000 */
[----:B------:R-:W-:Y:S01]  /*78e0*/  @!P1 SEL R18, R29, 0x2, P4 ;  /* 0x000000021d129807 */ /* 0x000fe20002000000 */
[----:B------:R-:W-:Y:S01]  /*78f0*/  @P1 IMAD.MOV.U32 R0, RZ, RZ, R11 ;  /* 0x000000ffff001224 */ /* 0x000fe200078e000b */
[C---:B------:R-:W-:Y:S02]  /*7900*/  ISETP.NE.AND P0, PT, R19.reuse, 0x1, PT ;  /* 0x000000011300780c */ /* 0x040fe40003f05270 */
[----:B------:R-:W-:Y:S01]  /*7910*/  ISETP.NE.AND P1, PT, R19, 0x2, PT ;  /* 0x000000021300780c */ /* 0x000fe20003f25270 */
[----:B------:R-:W-:Y:S01]  /*7920*/  VIADD R11, R0, 0x1 ;  /* 0x00000001000b7836 */ /* 0x000fe20000000000 */
[----:B------:R-:W-:Y:S01]  /*7930*/  IADD3 R29, PT, PT, R18, 0x1, RZ ;  /* 0x00000001121d7810 */ /* 0x000fe20007ffe0ff */
[----:B------:R-:W-:Y:S01]  /*7940*/  @P2 IMAD.MOV R29, RZ, RZ, R18 ;  /* 0x000000ffff1d2224 */ /* 0x000fe200078e0212 */
[----:B------:R-:W-:Y:S01]  /*7950*/  @P3 IADD3 R11, PT, PT, R0, RZ, RZ ;  /* 0x000000ff000b3210 */ /* 0x000fe20007ffe0ff */
[----:B------:R-:W3:Y:S01]  /*7960*/  LDL.64 R18, [R1+0xdc0] ;  /* 0x000dc00001127983 */ /* 0x000ee20000100a00 */
[----:B------:R-:W-:-:S02]  /*7970*/  ISETP.NE.AND P2, PT, R20, 0x1, PT ;  /* 0x000000011400780c */ /* 0x000fc40003f45270 */
[----:B------:R-:W-:Y:S01]  /*7980*/  ISETP.NE.AND P3, PT, R20, 0x2, PT ;  /* 0x000000021400780c */ /* 0x000fe20003f65270 */
[----:B------:R-:W-:Y:S02]  /*7990*/  VIADD R20, R29, 0x1 ;  /* 0x000000011d147836 */ /* 0x000fe40000000000 */
[----:B------:R-:W-:Y:S01]  /*79a0*/  VIADD R0, R11, 0x1 ;  /* 0x000000010b007836 */ /* 0x000fe20000000000 */
[----:B------:R-:W-:Y:S01]  /*79b0*/  @P0 IADD3 R20, PT, PT, R29, RZ, RZ ;  /* 0x000000ff1d140210 */ /* 0x000fe20007ffe0ff */
[----:B------:R-:W-:Y:S01]  /*79c0*/  @P1 IMAD.MOV R0, RZ, RZ, R11 ;  /* 0x000000ffff001224 */ /* 0x000fe200078e020b */
[C---:B------:R-:W-:Y:S02]  /*79d0*/  ISETP.NE.AND P0, PT, R21.reuse, 0x1, PT ;  /* 0x000000011500780c */ /* 0x040fe40003f05270 */
[----:B------:R-:W-:Y:S01]  /*79e0*/  ISETP.NE.AND P1, PT, R21, 0x2, PT ;  /* 0x000000021500780c */ /* 0x000fe20003f25270 */
[----:B------:R-:W-:Y:S01]  /*79f0*/  VIADD R29, R20, 0x1 ;  /* 0x00000001141d7836 */ /* 0x000fe20000000000 */
[----:B------:R-:W-:Y:S01]  /*7a00*/  IADD3 R11, PT, PT, R0, 0x1, RZ ;  /* 0x00000001000b7810 */ /* 0x000fe20007ffe0ff */
[----:B------:R-:W-:-:S02]  /*7a10*/  @P2 IMAD.MOV R29, RZ, RZ, R20 ;  /* 0x000000ffff1d2224 */ /* 0x000fc400078e0214 */
[----:B------:R-:W-:Y:S01]  /*7a20*/  @P3 IMAD.MOV R11, RZ, RZ, R0 ;  /* 0x000000ffff0b3224 */ /* 0x000fe200078e0200 */
[C---:B------:R-:W-:Y:S01]  /*7a30*/  ISETP.NE.AND P3, PT, R32.reuse, 0x2, PT ;  /* 0x000000022000780c */ /* 0x040fe20003f65270 */
[----:B------:R-:W3:Y:S01]  /*7a40*/  LDL.64 R20, [R1+0xdc8] ;  /* 0x000dc80001147983 */ /* 0x000ee20000100a00 */
[----:B------:R-:W-:Y:S01]  /*7a50*/  ISETP.NE.AND P2, PT, R32, 0x1, PT ;  /* 0x000000012000780c */ /* 0x000fe20003f45270 */
[----:B------:R-:W-:Y:S01]  /*7a60*/  VIADD R0, R11, 0x1 ;  /* 0x000000010b007836 */ /* 0x000fe20000000000 */
[----:B------:R-:W-:Y:S01]  /*7a70*/  IADD3 R30, PT, PT, R29, 0x1, RZ ;  /* 0x000000011d1e7810 */ /* 0x000fe20007ffe0ff */
[----:B------:R-:W-:Y:S01]  /*7a80*/  @P0 IMAD.MOV R30, RZ, RZ, R29 ;  /* 0x000000ffff1e0224 */ /* 0x000fe200078e021d */
[----:B------:R-:W-:Y:S02]  /*7a90*/  ISETP.NE.AND P0, PT, R33, 0x1, PT ;  /* 0x000000012100780c */ /* 0x000fe40003f05270 */
[----:B------:R-:W-:Y:S01]  /*7aa0*/  @P1 IADD3 R0, PT, PT, R11, RZ, RZ ;  /* 0x000000ff0b001210 */ /* 0x000fe20007ffe0ff */
[----:B------:R-:W-:Y:S01]  /*7ab0*/  VIADD R29, R30, 0x1 ;  /* 0x000000011e1d7836 */ /* 0x000fe20000000000 */
[----:B------:R-:W-:-:S02]  /*7ac0*/  ISETP.NE.AND P1, PT, R33, 0x2, PT ;  /* 0x000000022100780c */ /* 0x000fc40003f25270 */
[----:B------:R-:W3:Y:S01]  /*7ad0*/  LDL.64 R32, [R1+0xdd0] ;  /* 0x000dd00001207983 */ /* 0x000ee20000100a00 */
[----:B------:R-:W-:Y:S02]  /*7ae0*/  VIADD R11, R0, 0x1 ;  /* 0x00000001000b7836 */ /* 0x000fe40000000000 */
[----:B------:R-:W-:Y:S01]  /*7af0*/  @P3 IMAD.MOV R11, RZ, RZ, R0 ;  /* 0x000000ffff0b3224 */ /* 0x000fe200078e0200 */
[----:B------:R-:W-:Y:S02]  /*7b00*/  ISETP.NE.AND P3, PT, R26, 0x1, PT ;  /* 0x000000011a00780c */ /* 0x000fe40003f65270 */
[----:B------:R-:W-:Y:S02]  /*7b10*/  @P2 IADD3 R29, PT, PT, R30, RZ, RZ ;  /* 0x000000ff1e1d2210 */ /* 0x000fe40007ffe0ff */
[----:B------:R-:W-:-:S03]  /*7b20*/  ISETP.NE.AND P2, PT, R26, 0x2, PT ;  /* 0x000000021a00780c */ /* 0x000fc60003f45270 */
[----:B------:R-:W-:Y:S02]  /*7b30*/  VIADD R26, R29, 0x1 ;  /* 0x000000011d1a7836 */ /* 0x000fe40000000000 */
[----:B------:R-:W-:Y:S01]  /*7b40*/  @P0 IMAD.MOV R26, RZ, RZ, R29 ;  /* 0x000000ffff1a0224 */ /* 0x000fe200078e021d */
[----:B------:R-:W-:Y:S02]  /*7b50*/  ISETP.NE.AND P0, PT, R27, 0x1, PT ;  /* 0x000000011b00780c */ /* 0x000fe40003f05270 */
[----:B------:R-:W-:Y:S01]  /*7b60*/  IADD3 R0, PT, PT, R11, 0x1, RZ ;  /* 0x000000010b007810 */ /* 0x000fe20007ffe0ff */
[----:B------:R-:W-:Y:S01]  /*7b70*/  @P1 IMAD.MOV R0, RZ, RZ, R11 ;  /* 0x000000ffff001224 */ /* 0x000fe200078e020b */
[----:B------:R-:W-:Y:S01]  /*7b80*/  IADD3 R29, PT, PT, R26, 0x1, RZ ;  /* 0x000000011a1d7810 */ /* 0x000fe20007ffe0ff */
[----:B------:R-:W-:Y:S01]  /*7b90*/  @P3 IMAD.MOV R29, RZ, RZ, R26 ;  /* 0x000000ffff1d3224 */ /* 0x000fe200078e021a */
[----:B------:R-:W-:Y:S02]  /*7ba0*/  ISETP.NE.AND P1, PT, R27, 0x2, PT ;  /* 0x000000021b00780c */ /* 0x000fe40003f25270 */
[----:B------:R-:W-:Y:S01]  /*7bb0*/  ISETP.NE.AND P3, PT, R24, 0x1, PT ;  /* 0x000000011800780c */ /* 0x000fe20003f65270 */
[----:B------:R-:W3:Y:S01]  /*7bc0*/  LDL.64 R26, [R1+0xdd8] ;  /* 0x000dd800011a7983 */ /* 0x000ee20000100a00 */
[C---:B------:R-:W-:Y:S01]  /*7bd0*/  VIADD R11, R0.reuse, 0x1 ;  /* 0x00000001000b7836 */ /* 0x040fe20000000000 */
[----:B------:R-:W-:-:S02]  /*7be0*/  @P2 IADD3 R11, PT, PT, R0, RZ, RZ ;  /* 0x000000ff000b2210 */ /* 0x000fc40007ffe0ff */
[----:B------:R-:W-:Y:S01]  /*7bf0*/  ISETP.NE.AND P2, PT, R24, 0x2, PT ;  /* 0x000000021800780c */ /* 0x000fe20003f45270 */
[C---:B------:R-:W-:Y:S01]  /*7c00*/  VIADD R24, R29.reuse, 0x1 ;  /* 0x000000011d187836 */ /* 0x040fe20000000000 */
[----:B------:R-:W-:Y:S02]  /*7c10*/  @P0 IADD3 R24, PT, PT, R29, RZ, RZ ;  /* 0x000000ff1d180210 */ /* 0x000fe40007ffe0ff */
[----:B------:R-:W-:Y:S01]  /*7c20*/  ISETP.NE.AND P0, PT, R25, 0x1, PT ;  /* 0x000000011900780c */ /* 0x000fe20003f05270 */
[----:B------:R-:W-:Y:S02]  /*7c30*/  VIADD R0, R11, 0x1 ;  /* 0x000000010b007836 */ /* 0x000fe40000000000 */
[----:B------:R-:W-:Y:S01]  /*7c40*/  @P1 IMAD.MOV R0, RZ, RZ, R11 ;  /* 0x000000ffff001224 */ /* 0x000fe200078e020b */
[----:B------:R-:W-:Y:S01]  /*7c50*/  ISETP.NE.AND P1, PT, R25, 0x2, PT ;  /* 0x000000021900780c */ /* 0x000fe20003f25270 */
[----:B------:R-:W-:Y:S02]  /*7c60*/  VIADD R29, R24, 0x1 ;  /* 0x00000001181d7836 */ /* 0x000fe40000000000 */
[----:B------:R-:W-:Y:S01]  /*7c70*/  @P3 IMAD.MOV R29, RZ, RZ, R24 ;  /* 0x000000ffff1d3224 */ /* 0x000fe200078e0218 */
[----:B------:R-:W-:Y:S01]  /*7c80*/  ISETP.NE.AND P3, PT, R22, 0x1, PT ;  /* 0x000000011600780c */ /* 0x000fe20003f65270 */
[----:B------:R-:W3:Y:S01]  /*7c90*/  LDL.64 R24, [R1+0xde0] ;  /* 0x000de00001187983 */ /* 0x000ee20000100a00 */
[----:B------:R-:W-:Y:S01]  /*7ca0*/  IADD3 R11, PT, PT, R0, 0x1, RZ ;  /* 0x00000001000b7810 */ /* 0x000fe20007ffe0ff */
[----:B------:R-:W-:Y:S01]  /*7cb0*/  @P2 IMAD.MOV R11, RZ, RZ, R0 ;  /* 0x000000ffff0b2224 */ /* 0x000fe200078e0200 */
[----:B------:R-:W-:-:S02]  /*7cc0*/  ISETP.NE.AND P2, PT, R22, 0x2, PT ;  /* 0x000000021600780c */ /* 0x000fc40003f45270 */
[----:B------:R-:W-:Y:S01]  /*7cd0*/  IADD3 R22, PT, PT, R29, 0x1, RZ ;  /* 0x000000011d167810 */ /* 0x000fe20007ffe0ff */
[----:B------:R-:W-:Y:S01]  /*7ce0*/  @P0 IMAD.MOV R22, RZ, RZ, R29 ;  /* 0x000000ffff160224 */ /* 0x000fe200078e021d */
[----:B------:R-:W-:Y:S01]  /*7cf0*/  ISETP.NE.AND P0, PT, R23, 0x1, PT ;  /* 0x000000011700780c */ /* 0x000fe20003f05270 */
[C---:B------:R-:W-:Y:S01]  /*7d00*/  VIADD R0, R11.reuse, 0x1 ;  /* 0x000000010b007836 */ /* 0x040fe20000000000 */
[----:B------:R-:W-:Y:S01]  /*7d10*/  @P1 IADD3 R0, PT, PT, R11, RZ, RZ ;  /* 0x000000ff0b001210 */ /* 0x000fe20007ffe0ff */
[C---:B------:R-:W-:Y:S01]  /*7d20*/  VIADD R29, R22.reuse, 0x1 ;  /* 0x00000001161d7836 */ /* 0x040fe20000000000 */
[----:B------:R-:W-:Y:S02]  /*7d30*/  ISETP.NE.AND P1, PT, R23, 0x2, PT ;  /* 0x000000021700780c */ /* 0x000fe40003f25270 */
[----:B------:R-:W-:Y:S02]  /*7d40*/  @P3 IADD3 R29, PT, PT, R22, RZ, RZ ;  /* 0x000000ff161d3210 */ /* 0x000fe40007ffe0ff */
[----:B------:R-:W3:Y:S01]  /*7d50*/  LDL.64 R22, [R1+0xde8] ;  /* 0x000de80001167983 */ /* 0x000ee20000100a00 */
[----:B------:R-:W-:Y:S01]  /*7d60*/  VIADD R11, R0, 0x1 ;  /* 0x00000001000b7836 */ /* 0x000fe20000000000 */
[C---:B------:R-:W-:Y:S01]  /*7d70*/  ISETP.NE.AND P3, PT, R16.reuse, 0x1, PT ;  /* 0x000000011000780c */ /* 0x040fe20003f65270 */
[----:B------:R-:W-:Y:S01]  /*7d80*/  @P2 IMAD.MOV R11, RZ, RZ, R0 ;  /* 0x000000ffff0b2224 */ /* 0x000fe200078e0200 */
[----:B------:R-:W-:Y:S01]  /*7d90*/  ISETP.NE.AND P2, PT, R16, 0x2, PT ;  /* 0x000000021000780c */ /* 0x000fe20003f45270 */
[----:B------:R-:W-:-:S02]  /*7da0*/  VIADD R16, R29, 0x1 ;  /* 0x000000011d107836 */ /* 0x000fc40000000000 */
[----:B------:R-:W-:Y:S01]  /*7db0*/  @P0 IMAD.MOV R16, RZ, RZ, R29 ;  /* 0x000000ffff100224 */ /* 0x000fe200078e021d */
[----:B------:R-:W-:Y:S02]  /*7dc0*/  ISETP.NE.AND P0, PT, R17, 0x1, PT ;  /* 0x000000011100780c */ /* 0x000fe40003f05270 */
[----:B------:R-:W-:Y:S01]  /*7dd0*/  IADD3 R0, PT, PT, R11, 0x1, RZ ;  /* 0x000000010b007810 */ /* 0x000fe20007ffe0ff */
[----:B------:R-:W-:Y:S01]  /*7de0*/  @P1 IMAD.MOV R0, RZ, RZ, R11 ;  /* 0x000000ffff001224 */ /* 0x000fe200078e020b */
[----:B------:R-:W-:Y:S02]  /*7df0*/  ISETP.NE.AND P1, PT, R17, 0x2, PT ;  /* 0x000000021100780c */ /* 0x000fe40003f25270 */
[----:B------:R-:W-:Y:S01]  /*7e00*/  IADD3 R29, PT, PT, R16, 0x1, RZ ;  /* 0x00000001101d7810 */ /* 0x000fe20007ffe0ff */
[----:B------:R-:W-:Y:S02]  /*7e10*/  @P3 IMAD.MOV R29, RZ, RZ, R16 ;  /* 0x000000ffff1d3224 */ /* 0x000fe400078e0210 */
[C---:B------:R-:W-:Y:S01]  /*7e20*/  VIADD R11, R0.reuse, 0x1 ;  /* 0x00000001000b7836 */ /* 0x040fe20000000000 */
[----:B------:R-:W-:Y:S01]  /*7e30*/  @P2 IADD3 R11, PT, PT, R0, RZ, RZ ;  /* 0x000000ff000b2210 */ /* 0x000fe20007ffe0ff */
[----:B------:R-:W-:-:S02]  /*7e40*/  VIADD R16, R29, 0x1 ;  /* 0x000000011d107836 */ /* 0x000fc40000000000 */
[----:B------:R-:W-:Y:S01]  /*7e50*/  @P0 IMAD.MOV R16, RZ, RZ, R29 ;  /* 0x000000ffff100224 */ /* 0x000fe200078e021d */
[C---:B----4-:R-:W-:Y:S02]  /*7e60*/  ISETP.NE.AND P0, PT, R14.reuse, 0x1, PT ;  /* 0x000000010e00780c */ /* 0x050fe40003f05270 */
[----:B------:R-:W-:Y:S01]  /*7e70*/  IADD3 R0, PT, PT, R11, 0x1, RZ ;  /* 0x000000010b007810 */ /* 0x000fe20007ffe0ff */
[----:B------:R-:W-:Y:S01]  /*7e80*/  @P1 IMAD.MOV R0, RZ, RZ, R11 ;  /* 0x000000ffff001224 */ /* 0x000fe200078e020b */
[----:B------:R-:W-:Y:S02]  /*7e90*/  ISETP.NE.AND P1, PT, R14, 0x2, PT ;  /* 0x000000020e00780c */ /* 0x000fe40003f25270 */
[C---:B------:R-:W-:Y:S02]  /*7ea0*/  ISETP.NE.AND P2, PT, R15.reuse, 0x1, PT ;  /* 0x000000010f00780c */ /* 0x040fe40003f45270 */
[----:B------:R-:W-:Y:S02]  /*7eb0*/  ISETP.NE.AND P3, PT, R15, 0x2, PT ;  /* 0x000000020f00780c */ /* 0x000fe40003f65270 */
[----:B------:R-:W4:Y:S01]  /*7ec0*/  LDL.64 R14, [R1+0xdf8] ;  /* 0x000df800010e7983 */ /* 0x000f220000100a00 */
[----:B------:R-:W-:-:S02]  /*7ed0*/  VIADD R17, R16, 0x1 ;  /* 0x0000000110117836 */ /* 0x000fc40000000000 */
[----:B------:R-:W-:-:S04]  /*7ee0*/  @P0 IADD3 R17, PT, PT, R16, RZ, RZ ;  /* 0x000000ff10110210 */ /* 0x000fc80007ffe0ff */
[----:B------:R-:W-:Y:S02]  /*7ef0*/  IADD3 R29, PT, PT, R17, 0x1, RZ ;  /* 0x00000001111d7810 */ /* 0x000fe40007ffe0ff */
[----:B------:R-:W-:Y:S02]  /*7f00*/  @P2 IMAD.MOV R29, RZ, RZ, R17 ;  /* 0x000000ffff1d2224 */ /* 0x000fe400078e0211 */
[----:B------:R-:W4:Y:S01]  /*7f10*/  LDL.64 R16, [R1+0xe00] ;  /* 0x000e000001107983 */ /* 0x000f220000100a00 */
[----:B------:R-:W-:Y:S02]  /*7f20*/  VIADD R11, R0, 0x1 ;  /* 0x00000001000b7836 */ /* 0x000fe40000000000 */
[----:B------:R-:W-:Y:S01]  /*7f30*/  @P1 IMAD.MOV R11, RZ, RZ, R0 ;  /* 0x000000ffff0b1224 */ /* 0x000fe200078e0200 */
[----:B------:R-:W-:-:S03]  /*7f40*/  ISETP.NE.AND P0, PT, R12, 0x1, PT ;  /* 0x000000010c00780c */ /* 0x000fc60003f05270 */
[C---:B------:R-:W-:Y:S01]  /*7f50*/  VIADD R0, R11.reuse, 0x1 ;  /* 0x000000010b007836 */ /* 0x040fe20000000000 */
[----:B------:R-:W-:Y:S02]  /*7f60*/  @P3 IADD3 R0, PT, PT, R11, RZ, RZ ;  /* 0x000000ff0b003210 */ /* 0x000fe40007ffe0ff */
[----:B------:R-:W-:Y:S02]  /*7f70*/  ISETP.NE.AND P1, PT, R12, 0x2, PT ;  /* 0x000000020c00780c */ /* 0x000fe40003f25270 */
[C---:B------:R-:W-:Y:S02]  /*7f80*/  ISETP.NE.AND P2, PT, R13.reuse, 0x1, PT ;  /* 0x000000010d00780c */ /* 0x040fe40003f45270 */
[----:B------:R-:W-:Y:S02]  /*7f90*/  ISETP.NE.AND P3, PT, R13, 0x2, PT ;  /* 0x000000020d00780c */ /* 0x000fe40003f65270 */
[----:B------:R-:W4:Y:S01]  /*7fa0*/  LDL.64 R12, [R1+0xe08] ;  /* 0x000e0800010c7983 */ /* 0x000f220000100a00 */
[----:B------:R-:W-:-:S02]  /*7fb0*/  VIADD R30, R29, 0x1 ;  /* 0x000000011d1e7836 */ /* 0x000fc40000000000 */
[----:B------:R-:W-:Y:S01]  /*7fc0*/  @P0 IMAD.MOV R30, RZ, RZ, R29 ;  /* 0x000000ffff1e0224 */ /* 0x000fe200078e021d */
[----:B------:R-:W-:Y:S02]  /*7fd0*/  IADD3 R29, PT, PT, R0, 0x1, RZ ;  /* 0x00000001001d7810 */ /* 0x000fe40007ffe0ff */
[C---:B------:R-:W-:Y:S01]  /*7fe0*/  ISETP.NE.AND P0, PT, R8.reuse, 0x1, PT ;  /* 0x000000010800780c */ /* 0x040fe20003f05270 */
[----:B------:R-:W-:Y:S01]  /*7ff0*/  @P1 IMAD.MOV R29, RZ, RZ, R0 ;  /* 0x000000ffff1d1224 */ /* 0x000fe200078e0200 */
[----:B------:R-:W-:Y:S01]  /*8000*/  ISETP.NE.AND P1, PT, R8, 0x2, PT ;  /* 0x000000020800780c */ /* 0x000fe20003f25270 */
[C---:B------:R-:W-:Y:S01]  /*8010*/  VIADD R11, R30.reuse, 0x1 ;  /* 0x000000011e0b7836 */ /* 0x040fe20000000000 */
[----:B------:R-:W-:Y:S01]  /*8020*/  @P2 IADD3 R11, PT, PT, R30, RZ, RZ ;  /* 0x000000ff1e0b2210 */ /* 0x000fe20007ffe0ff */
[----:B------:R-:W-:Y:S01]  /*8030*/  VIADD R0, R29, 0x1 ;  /* 0x000000011d007836 */ /* 0x000fe20000000000 */
[C---:B------:R-:W-:Y:S01]  /*8040*/  ISETP.NE.AND P2, PT, R9.reuse, 0x1, PT ;  /* 0x000000010900780c */ /* 0x040fe20003f45270 */
[----:B------:R-:W-:Y:S01]  /*8050*/  @P3 IMAD.MOV R0, RZ, RZ, R29 ;  /* 0x000000ffff003224 */ /* 0x000fe200078e021d */
[----:B------:R-:W-:-:S02]  /*8060*/  ISETP.NE.AND P3, PT, R9, 0x2, PT ;  /* 0x000000020900780c */ /* 0x000fc40003f65270 */
[----:B------:R-:W-:Y:S01]  /*8070*/  IADD3 R9, PT, PT, R11, 0x1, RZ ;  /* 0x000000010b097810 */ /* 0x000fe20007ffe0ff */
[C---:B------:R-:W-:Y:S02]  /*8080*/  VIADD R8, R0.reuse, 0x1 ;  /* 0x0000000100087836 */ /* 0x040fe40000000000 */
[----:B------:R-:W-:Y:S02]  /*8090*/  @P0 IMAD.MOV R9, RZ, RZ, R11 ;  /* 0x000000ffff090224 */ /* 0x000fe400078e020b */
[----:B------:R-:W-:Y:S02]  /*80a0*/  @P1 IADD3 R8, PT, PT, R0, RZ, RZ ;  /* 0x000000ff00081210 */ /* 0x000fe40007ffe0ff */
[----:B------:R-:W-:Y:S02]  /*80b0*/  VIADD R11, R9, 0x1 ;  /* 0x00000001090b7836 */ /* 0x000fe40000000000 */
[----:B------:R-:W-:Y:S01]  /*80c0*/  IADD3 R0, PT, PT, R8, 0x1, RZ ;  /* 0x0000000108007810 */ /* 0x000fe20007ffe0ff */
[----:B------:R-:W-:-:S02]  /*80d0*/  @P2 IMAD.MOV R11, RZ, RZ, R9 ;  /* 0x000000ffff0b2224 */ /* 0x000fc400078e0209 */
[----:B------:R-:W-:Y:S02]  /*80e0*/  @P3 IMAD.MOV R0, RZ, RZ, R8 ;  /* 0x000000ffff003224 */ /* 0x000fe400078e0208 */
[----:B------:R-:W4:Y:S01]  /*80f0*/  LDL.64 R8, [R1+0xe18] ;  /* 0x000e180001087983 */ /* 0x000f220000100a00 */
[C---:B------:R-:W-:Y:S02]  /*8100*/  ISETP.NE.AND P1, PT, R6.reuse, 0x1, PT ;  /* 0x000000010600780c */ /* 0x040fe40003f25270 */
[----:B------:R-:W-:Y:S02]  /*8110*/  ISETP.NE.AND P2, PT, R6, 0x2, PT ;  /* 0x000000020600780c */ /* 0x000fe40003f45270 */
[C---:B------:R-:W-:Y:S02]  /*8120*/  ISETP.NE.AND P3, PT, R7.reuse, 0x1, PT ;  /* 0x000000010700780c */ /* 0x040fe40003f65270 */
[----:B------:R-:W-:Y:S01]  /*8130*/  ISETP.NE.AND P0, PT, R7, 0x2, PT ;  /* 0x000000020700780c */ /* 0x000fe20003f05270 */
[----:B------:R-:W-:-:S02]  /*8140*/  VIADD R7, R11, 0x1 ;  /* 0x000000010b077836 */ /* 0x000fc40000000000 */
[----:B------:R-:W-:-:S04]  /*8150*/  VIADD R6, R0, 0x1 ;  /* 0x0000000100067836 */ /* 0x000fc80000000000 */
[----:B------:R-:W-:Y:S02]  /*8160*/  @P1 IADD3 R7, PT, PT, R11, RZ, RZ ;  /* 0x000000ff0b071210 */ /* 0x000fe40007ffe0ff */
[----:B------:R-:W-:Y:S01]  /*8170*/  @P2 IMAD.MOV R6, RZ, RZ, R0 ;  /* 0x000000ffff062224 */ /* 0x000fe200078e0200 */
[C---:B------:R-:W-:Y:S02]  /*8180*/  ISETP.NE.AND P2, PT, R4.reuse, 0x1, PT ;  /* 0x000000010400780c */ /* 0x040fe40003f45270 */
[----:B------:R-:W-:Y:S01]  /*8190*/  IADD3 R0, PT, PT, R7, 0x1, RZ ;  /* 0x0000000107007810 */ /* 0x000fe20007ffe0ff */
[----:B------:R-:W-:Y:S01]  /*81a0*/  @P3 IMAD.MOV R0, RZ, RZ, R7 ;  /* 0x000000ffff003224 */ /* 0x000fe200078e0207 */
[----:B------:R-:W-:Y:S01]  /*81b0*/  ISETP.NE.AND P3, PT, R4, 0x2, PT ;  /* 0x000000020400780c */ /* 0x000fe20003f65270 */
[C---:B------:R-:W-:Y:S01]  /*81c0*/  VIADD R4, R6.reuse, 0x1 ;  /* 0x0000000106047836 */ /* 0x040fe20000000000 */
[----:B------:R-:W-:Y:S02]  /*81d0*/  @P0 IADD3 R4, PT, PT, R6, RZ, RZ ;  /* 0x000000ff06040210 */ /* 0x000fe40007ffe0ff */
[C---:B------:R-:W-:Y:S01]  /*81e0*/  ISETP.NE.AND P0, PT, R5.reuse, 0x1, PT ;  /* 0x000000010500780c */ /* 0x040fe20003f05270 */
[----:B------:R-:W4:Y:S01]  /*81f0*/  LDL.64 R6, [R1+0xe20] ;  /* 0x000e200001067983 */ /* 0x000f220000100a00 */
[----:B------:R-:W-:Y:S01]  /*8200*/  ISETP.NE.AND P1, PT, R5, 0x2, PT ;  /* 0x000000020500780c */ /* 0x000fe20003f25270 */
[----:B------:R-:W-:-:S02]  /*8210*/  VIADD R5, R0, 0x1 ;  /* 0x0000000100057836 */ /* 0x000fc40000000000 */
[----:B------:R-:W-:Y:S01]  /*8220*/  @P2 IMAD.MOV R5, RZ, RZ, R0 ;  /* 0x000000ffff052224 */ /* 0x000fe200078e0200 */
[----:B------:R-:W-:-:S03]  /*8230*/  IADD3 R0, PT, PT, R4, 0x1, RZ ;  /* 0x0000000104007810 */ /* 0x000fc60007ffe0ff */
[----:B------:R-:W-:Y:S02]  /*8240*/  @P3 IMAD.MOV R0, RZ, RZ, R4 ;  /* 0x000000ffff003224 */ /* 0x000fe400078e0204 */
[----:B------:R-:W-:Y:S02]  /*8250*/  VIADD R4, R5, 0x1 ;  /* 0x0000000105047836 */ /* 0x000fe40000000000 */
[----:B------:R-:W-:-:S05]  /*8260*/  @P0 IMAD.MOV R4, RZ, RZ, R5 ;  /* 0x000000ffff040224 */ /* 0x000fca00078e0205 */
[----:B------:R-:W-:Y:S02]  /*8270*/  IADD3 R5, PT, PT, R4, 0x1, RZ ;  /* 0x0000000104057810 */ /* 0x000fe40007ffe0ff */
[C---:B--2---:R-:W-:Y:S02]  /*8280*/  ISETP.NE.AND P2, PT, R2.reuse, 0x1, PT ;  /* 0x000000010200780c */ /* 0x044fe40003f45270 */
[----:B------:R-:W-:Y:S02]  /*8290*/  ISETP.NE.AND P3, PT, R2, 0x2, PT ;  /* 0x000000020200780c */ /* 0x000fe40003f65270 */
[----:B------:R-:W-:Y:S01]  /*82a0*/  IADD3 R2, PT, PT, R0, 0x1, RZ ;  /* 0x0000000100027810 */ /* 0x000fe20007ffe0ff */
[----:B------:R-:W-:Y:S01]  /*82b0*/  @P1 IMAD.MOV R2, RZ, RZ, R0 ;  /* 0x000000ffff021224 */ /* 0x000fe200078e0200 */
[C---:B------:R-:W-:Y:S02]  /*82c0*/  ISETP.NE.AND P0, PT, R3.reuse, 0x1, PT ;  /* 0x000000010300780c */ /* 0x040fe40003f05270 */
[----:B------:R-:W-:Y:S01]  /*82d0*/  ISETP.NE.AND P1, PT, R3, 0x2, PT ;  /* 0x000000020300780c */ /* 0x000fe20003f25270 */
[----:B------:R-:W-:-:S04]  /*82e0*/  VIADD R3, R2, 0x1 ;  /* 0x0000000102037836 */ /* 0x000fc80000000000 */
[----:B------:R-:W-:Y:S02]  /*82f0*/  @P2 IMAD.MOV R5, RZ, RZ, R4 ;  /* 0x000000ffff052224 */ /* 0x000fe400078e0204 */
[----:B------:R-:W-:Y:S02]  /*8300*/  @P3 IADD3 R3, PT, PT, R2, RZ, RZ ;  /* 0x000000ff02033210 */ /* 0x000fe40007ffe0ff */
[C---:B---3--:R-:W-:Y:S02]  /*8310*/  ISETP.NE.AND P2, PT, R18.reuse, 0x1, PT ;  /* 0x000000011200780c */ /* 0x048fe40003f45270 */
[----:B------:R-:W-:Y:S01]  /*8320*/  ISETP.NE.AND P3, PT, R18, 0x2, PT ;  /* 0x000000021200780c */ /* 0x000fe20003f65270 */
[C---:B------:R-:W-:Y:S01]  /*8330*/  VIADD R2, R5.reuse, 0x1 ;  /* 0x0000000105027836 */ /* 0x040fe20000000000 */
[----:B------:R-:W-:Y:S01]  /*8340*/  @P0 IADD3 R2, PT, PT, R5, RZ, RZ ;  /* 0x000000ff05020210 */ /* 0x000fe20007ffe0ff */
[----:B------:R-:W-:Y:S01]  /*8350*/  VIADD R0, R3, 0x1 ;  /* 0x0000000103007836 */ /* 0x000fe20000000000 */
[C---:B------:R-:W-:Y:S01]  /*8360*/  ISETP.NE.AND P0, PT, R19.reuse, 0x1, PT ;  /* 0x000000011300780c */ /* 0x040fe20003f05270 */
[----:B------:R-:W-:Y:S01]  /*8370*/  @P1 IMAD.MOV R0, RZ, RZ, R3 ;  /* 0x000000ffff001224 */ /* 0x000fe200078e0203 */
[----:B------:R-:W-:Y:S01]  /*8380*/  ISETP.NE.AND P1, PT, R19, 0x2, PT ;  /* 0x000000021300780c */ /* 0x000fe20003f25270 */
[----:B------:R-:W-:Y:S01]  /*8390*/  VIADD R4, R2, 0x1 ;  /* 0x0000000102047836 */ /* 0x000fe20000000000 */
[----:B------:R-:W2:Y:S02]  /*83a0*/  LDL.64 R18, [R1+0xe28] ;  /* 0x000e280001127983 */ /* 0x000ea40000100a00 */
[----:B------:R-:W-:Y:S01]  /*83b0*/  IADD3 R3, PT, PT, R0, 0x1, RZ ;  /* 0x0000000100037810 */ /* 0x000fe20007ffe0ff */
[----:B------:R-:W-:-:S02]  /*83c0*/  @P2 IMAD.MOV R4, RZ, RZ, R2 ;  /* 0x000000ffff042224 */ /* 0x000fc400078e0202 */
[----:B------:R-:W-:Y:S01]  /*83d0*/  @P3 IMAD.MOV R3, RZ, RZ, R0 ;  /* 0x000000ffff033224 */ /* 0x000fe200078e0200 */
[C---:B------:R-:W-:Y:S02]  /*83e0*/  ISETP.NE.AND P2, PT, R20.reuse, 0x1, PT ;  /* 0x000000011400780c */ /* 0x040fe40003f45270 */
[----:B------:R-:W-:Y:S02]  /*83f0*/  ISETP.NE.AND P3, PT, R20, 0x2, PT ;  /* 0x000000021400780c */ /* 0x000fe40003f65270 */
[----:B------:R-:W-:Y:S01]  /*8400*/  IADD3 R5, PT, PT, R4, 0x1, RZ ;  /* 0x0000000104057810 */ /* 0x000fe20007ffe0ff */
[----:B------:R-:W-:Y:S01]  /*8410*/  @P0 IMAD.MOV R5, RZ, RZ, R4 ;  /* 0x000000ffff050224 */ /* 0x000fe200078e0204 */
[----:B------:R-:W-:Y:S01]  /*8420*/  ISETP.NE.AND P0, PT, R21, 0x1, PT ;  /* 0x000000011500780c */ /* 0x000fe20003f05270 */
[C---:B------:R-:W-:Y:S01]  /*8430*/  VIADD R0, R3.reuse, 0x1 ;  /* 0x0000000103007836 */ /* 0x040fe20000000000 */
[----:B------:R-:W-:Y:S02]  /*8440*/  @P1 IADD3 R0, PT, PT, R3, RZ, RZ ;  /* 0x000000ff03001210 */ /* 0x000fe40007ffe0ff */
[----:B------:R-:W-:Y:S01]  /*8450*/  ISETP.NE.AND P1, PT, R21, 0x2, PT ;  /* 0x000000021500780c */ /* 0x000fe20003f25270 */
[C---:B------:R-:W-:Y:S01]  /*8460*/  VIADD R3, R5.reuse, 0x1 ;  /* 0x0000000105037836 */ /* 0x040fe20000000000 */
[----:B------:R-:W3:Y:S01]  /*8470*/  LDL.64 R20, [R1+0xe30] ;  /* 0x000e300001147983 */ /* 0x000ee20000100a00 */
[----:B------:R-:W-:Y:S01]  /*8480*/  VIADD R2, R0, 0x1 ;  /* 0x0000000100027836 */ /* 0x000fe20000000000 */
[----:B------:R-:W-:Y:S01]  /*8490*/  @P2 IADD3 R3, PT, PT, R5, RZ, RZ ;  /* 0x000000ff05032210 */ /* 0x000fe20007ffe0ff */
[----:B------:R-:W-:Y:S01]  /*84a0*/  @P3 IMAD.MOV R2, RZ, RZ, R0 ;  /* 0x000000ffff023224 */ /* 0x000fe200078e0200 */
[----:B------:R-:W-:-:S02]  /*84b0*/  ISETP.NE.AND P2, PT, R32, 0x1, PT ;  /* 0x000000012000780c */ /* 0x000fc40003f45270 */
[----:B------:R-:W-:Y:S01]  /*84c0*/  ISETP.NE.AND P3, PT, R32, 0x2, PT ;  /* 0x000000022000780c */ /* 0x000fe20003f65270 */
[----:B------:R-:W-:Y:S01]  /*84d0*/  VIADD R4, R3, 0x1 ;  /* 0x0000000103047836 */ /* 0x000fe20000000000 */
[----:B------:R-:W-:Y:S01]  /*84e0*/  IADD3 R0, PT, PT, R2, 0x1, RZ ;  /* 0x0000000102007810 */ /* 0x000fe20007ffe0ff */
[----:B------:R-:W-:Y:S01]  /*84f0*/  @P0 IMAD.MOV R4, RZ, RZ, R3 ;  /* 0x000000ffff040224 */ /* 0x000fe200078e0203 */
[C---:B------:R-:W-:Y:S01]  /*8500*/  ISETP.NE.AND P0, PT, R33.reuse, 0x1, PT ;  /* 0x000000012100780c */ /* 0x040fe20003f05270 */
[----:B------:R-:W-:Y:S01]  /*8510*/  @P1 IMAD.MOV R0, RZ, RZ, R2 ;  /* 0x000000ffff001224 */ /* 0x000fe200078e0202 */
[----:B------:R-:W-:Y:S02]  /*8520*/  ISETP.NE.AND P1, PT, R33, 0x2, PT ;  /* 0x000000022100780c */ /* 0x000fe40003f25270 */
[----:B------:R-:W3:Y:S01]  /*8530*/  LDL.64 R32, [R1+0xe38] ;  /* 0x000e380001207983 */ /* 0x000ee20000100a00 */
[----:B------:R-:W-:Y:S01]  /*8540*/  IADD3 R3, PT, PT, R4, 0x1, RZ ;  /* 0x0000000104037810 */ /* 0x000fe20007ffe0ff */
[----:B------:R-:W-:-:S02]  /*8550*/  VIADD R2, R0, 0x1 ;  /* 0x0000000100027836 */ /* 0x000fc40000000000 */
[----:B------:R-:W-:Y:S01]  /*8560*/  @P2 IMAD.MOV R3, RZ, RZ, R4 ;  /* 0x000000ffff032224 */ /* 0x000fe200078e0204 */
[----:B------:R-:W-:Y:S02]  /*8570*/  @P3 IADD3 R2, PT, PT, R0, RZ, RZ ;  /* 0x000000ff00023210 */ /* 0x000fe40007ffe0ff */
[C---:B------:R-:W-:Y:S02]  /*8580*/  ISETP.NE.AND P2, PT, R26.reuse, 0x1, PT ;  /* 0x000000011a00780c */ /* 0x040fe40003f45270 */
        /* <DEDUP_REMOVED lines=8> */
[----:B------:R-:W3:Y:S02]  /*8610*/  LDL.64 R26, [R1+0xe40] ;  /* 0x000e4000011a7983 */ /* 0x000ee40000100a00 */
[----:B------:R-:W-:Y:S01]  /*8620*/  IADD3 R2, PT, PT, R0, 0x1, RZ ;  /* 0x0000000100027810 */ /* 0x000fe20007ffe0ff */
[----:B------:R-:W-:-:S02]  /*8630*/  @P2 IMAD.MOV R3, RZ, RZ, R4 ;  /* 0x000000ffff032224 */ /* 0x000fc400078e0204 */
[----:B------:R-:W-:Y:S01]  /*8640*/  @P3 IMAD.MOV R2, RZ, RZ, R0 ;  /* 0x000000ffff023224 */ /* 0x000fe200078e0200 */
[C---:B------:R-:W-:Y:S02]  /*8650*/  ISETP.NE.AND P3, PT, R24.reuse, 0x1, PT ;  /* 0x000000011800780c */ /* 0x040fe40003f65270 */
[----:B------:R-:W-:Y:S02]  /*8660*/  ISETP.NE.AND P2, PT, R24, 0x2, PT ;  /* 0x000000021800780c */ /* 0x000fe40003f45270 */
[----:B------:R-:W-:Y:S01]  /*8670*/  IADD3 R4, PT, PT, R3, 0x1, RZ ;  /* 0x0000000103047810 */ /* 0x000fe20007ffe0ff */
[----:B------:R-:W-:Y:S01]  /*8680*/  @P0 IMAD.MOV R4, RZ, RZ, R3 ;  /* 0x000000ffff040224 */ /* 0x000fe200078e0203 */
[C---:B------:R-:W-:Y:S01]  /*8690*/  ISETP.NE.AND P0, PT, R25.reuse, 0x1, PT ;  /* 0x000000011900780c */ /* 0x040fe20003f05270 */
[C---:B------:R-:W-:Y:S01]  /*86a0*/  VIADD R0, R2.reuse, 0x1 ;  /* 0x0000000102007836 */ /* 0x040fe20000000000 */
[----:B------:R-:W-:Y:S02]  /*86b0*/  @P1 IADD3 R0, PT, PT, R2, RZ, RZ ;  /* 0x000000ff02001210 */ /* 0x000fe40007ffe0ff */
[----:B------:R-:W-:Y:S01]  /*86c0*/  ISETP.NE.AND P1, PT, R25, 0x2, PT ;  /* 0x000000021900780c */ /* 0x000fe20003f25270 */
[C---:B------:R-:W-:Y:S01]  /*86d0*/  VIADD R3, R4.reuse, 0x1 ;  /* 0x0000000104037836 */ /* 0x040fe20000000000 */
[----:B------:R-:W3:Y:S01]  /*86e0*/  LDL.64 R24, [R1+0xe48] ;  /* 0x000e480001187983 */ /* 0x000ee20000100a00 */
[----:B------:R-:W-:-:S02]  /*86f0*/  @P3 IADD3 R3, PT, PT, R4, RZ, RZ ;  /* 0x000000ff04033210 */ /* 0x000fc40007ffe0ff */
[----:B------:R-:W-:Y:S01]  /*8700*/  ISETP.NE.AND P3, PT, R22, 0x1, PT ;  /* 0x000000011600780c */ /* 0x000fe20003f65270 */
[----:B------:R-:W-:Y:S02]  /*8710*/  VIADD R2, R0, 0x1 ;  /* 0x0000000100027836 */ /* 0x000fe40000000000 */
[----:B------:R-:W-:Y:S01]  /*8720*/  @P2 IMAD.MOV R2, RZ, RZ, R0 ;  /* 0x000000ffff022224 */ /* 0x000fe200078e0200 */
[----:B------:R-:W-:Y:S01]  /*8730*/  ISETP.NE.AND P2, PT, R22, 0x2, PT ;  /* 0x000000021600780c */ /* 0x000fe20003f45270 */
[----:B------:R-:W-:Y:S02]  /*8740*/  VIADD R4, R3, 0x1 ;  /* 0x0000000103047836 */ /* 0x000fe40000000000 */
[----:B------:R-:W-:Y:S01]  /*8750*/  @P0 IMAD.MOV R4, RZ, RZ, R3 ;  /* 0x000000ffff040224 */ /* 0x000fe200078e0203 */
[C---:B------:R-:W-:Y:S02]  /*8760*/  ISETP.NE.AND P0, PT, R23.reuse, 0x1, PT ;  /* 0x000000011700780c */ /* 0x040fe40003f05270 */
[----:B------:R-:W-:Y:S01]  /*8770*/  IADD3 R0, PT, PT, R2, 0x1, RZ ;  /* 0x0000000102007810 */ /* 0x000fe20007ffe0ff */
[----:B------:R-:W-:Y:S01]  /*8780*/  @P1 IMAD.MOV R0, RZ, RZ, R2 ;  /* 0x000000ffff001224 */ /* 0x000fe200078e0202 */
[----:B------:R-:W-:-:S02]  /*8790*/  ISETP.NE.AND P1, PT, R23, 0x2, PT ;  /* 0x000000021700780c */ /* 0x000fc40003f25270 */
[----:B------:R-:W3:Y:S01]  /*87a0*/  LDL.64 R22, [R1+0xe50] ;  /* 0x000e500001167983 */ /* 0x000ee20000100a00 */
        /* <DEDUP_REMOVED lines=8> */
[----:B------:R-:W-:Y:S01]  /*8830*/  ISETP.NE.AND P0, PT, R35, 0x1, PT ;  /* 0x000000012300780c */ /* 0x000fe20003f05270 */
[----:B------:R-:W-:-:S02]  /*8840*/  VIADD R0, R2, 0x1 ;  /* 0x0000000102007836 */ /* 0x000fc40000000000 */
[----:B------:R-:W-:Y:S01]  /*8850*/  @P1 IMAD.MOV R0, RZ, RZ, R2 ;  /* 0x000000ffff001224 */ /* 0x000fe200078e0202 */
[----:B------:R-:W-:Y:S01]  /*8860*/  ISETP.NE.AND P1, PT, R35, 0x2, PT ;  /* 0x000000022300780c */ /* 0x000fe20003f25270 */
[----:B------:R-:W-:Y:S01]  /*8870*/  VIADD R3, R4, 0x1 ;  /* 0x0000000104037836 */ /* 0x000fe20000000000 */
[----:B------:R-:W3:Y:S01]  /*8880*/  LDL.64 R34, [R1+0xe58] ;  /* 0x000e580001227983 */ /* 0x000ee20000100a00 */
[----:B------:R-:W-:Y:S01]  /*8890*/  @P3 IMAD.MOV R3, RZ, RZ, R4 ;  /* 0x000000ffff033224 */ /* 0x000fe200078e0204 */
[----:B----4-:R-:W-:Y:S02]  /*88a0*/  ISETP.NE.AND P3, PT, R14, 0x1, PT ;  /* 0x000000010e00780c */ /* 0x010fe40003f65270 */
[----:B------:R-:W-:Y:S01]  /*88b0*/  IADD3 R2, PT, PT, R0, 0x1, RZ ;  /* 0x0000000100027810 */ /* 0x000fe20007ffe0ff */
[----:B------:R-:W-:Y:S01]  /*88c0*/  @P2 IMAD.MOV R2, RZ, RZ, R0 ;  /* 0x000000ffff022224 */ /* 0x000fe200078e0200 */
[----:B------:R-:W-:Y:S02]  /*88d0*/  ISETP.NE.AND P2, PT, R14, 0x2, PT ;  /* 0x000000020e00780c */ /* 0x000fe40003f45270 */
[----:B------:R-:W-:Y:S01]  /*88e0*/  IADD3 R4, PT, PT, R3, 0x1, RZ ;  /* 0x0000000103047810 */ /* 0x000fe20007ffe0ff */
[----:B------:R-:W-:Y:S01]  /*88f0*/  @P0 IMAD.MOV R4, RZ, RZ, R3 ;  /* 0x000000ffff040224 */ /* 0x000fe200078e0203 */
[----:B------:R-:W-:Y:S01]  /*8900*/  ISETP.NE.AND P0, PT, R15, 0x1, PT ;  /* 0x000000010f00780c */ /* 0x000fe20003f05270 */
[C---:B------:R-:W-:Y:S01]  /*8910*/  VIADD R0, R2.reuse, 0x1 ;  /* 0x0000000102007836 */ /* 0x040fe20000000000 */
[----:B------:R-:W-:-:S02]  /*8920*/  @P1 IADD3 R0, PT, PT, R2, RZ, RZ ;  /* 0x000000ff02001210 */ /* 0x000fc40007ffe0ff */
[----:B------:R-:W-:Y:S01]  /*8930*/  ISETP.NE.AND P1, PT, R15, 0x2, PT ;  /* 0x000000020f00780c */ /* 0x000fe20003f25270 */
[C---:B------:R-:W-:Y:S01]  /*8940*/  VIADD R3, R4.reuse, 0x1 ;  /* 0x0000000104037836 */ /* 0x040fe20000000000 */
[----:B------:R-:W4:Y:S01]  /*8950*/  LDL.64 R14, [R1+0xe60] ;  /* 0x000e6000010e7983 */ /* 0x000f220000100a00 */
[----:B------:R-:W-:Y:S02]  /*8960*/  @P3 IADD3 R3, PT, PT, R4, RZ, RZ ;  /* 0x000000ff04033210 */ /* 0x000fe40007ffe0ff */
[----:B------:R-:W-:Y:S01]  /*8970*/  ISETP.NE.AND P3, PT, R16, 0x1, PT ;  /* 0x000000011000780c */ /* 0x000fe20003f65270 */
[----:B------:R-:W-:Y:S02]  /*8980*/  VIADD R2, R0, 0x1 ;  /* 0x0000000100027836 */ /* 0x000fe40000000000 */
[----:B------:R-:W-:Y:S01]  /*8990*/  @P2 IMAD.MOV R2, RZ, RZ, R0 ;  /* 0x000000ffff022224 */ /* 0x000fe200078e0200 */
[----:B------:R-:W-:Y:S01]  /*89a0*/  ISETP.NE.AND P2, PT, R16, 0x2, PT ;  /* 0x000000021000780c */ /* 0x000fe20003f45270 */
[----:B------:R-:W-:-:S02]  /*89b0*/  VIADD R4, R3, 0x1 ;  /* 0x0000000103047836 */ /* 0x000fc40000000000 */
[----:B------:R-:W-:Y:S01]  /*89c0*/  @P0 IMAD.MOV R4, RZ, RZ, R3 ;  /* 0x000000ffff040224 */ /* 0x000fe200078e0203 */
[C---:B------:R-:W-:Y:S02]  /*89d0*/  ISETP.NE.AND P0, PT, R17.reuse, 0x1, PT ;  /* 0x000000011100780c */ /* 0x040fe40003f05270 */
[----:B------:R-:W-:Y:S01]  /*89e0*/  IADD3 R0, PT, PT, R2, 0x1, RZ ;  /* 0x0000000102007810 */ /* 0x000fe20007ffe0ff */
[----:B------:R-:W-:Y:S01]  /*89f0*/  @P1 IMAD.MOV R0, RZ, RZ, R2 ;  /* 0x000000ffff001224 */ /* 0x000fe200078e0202 */
[----:B------:R-:W-:Y:S02]  /*8a00*/  ISETP.NE.AND P1, PT, R17, 0x2, PT ;  /* 0x000000021100780c */ /* 0x000fe40003f25270 */
[----:B------:R-:W4:Y:S01]  /*8a10*/  LDL.64 R16, [R1+0xe68] ;  /* 0x000e680001107983 */ /* 0x000f220000100a00 */
[----:B------:R-:W-:Y:S01]  /*8a20*/  IADD3 R3, PT, PT, R4, 0x1, RZ ;  /* 0x0000000104037810 */ /* 0x000fe20007ffe0ff */
[----:B------:R-:W-:Y:S01]  /*8a30*/  @P3 IMAD.MOV R3, RZ, RZ, R4 ;  /* 0x000000ffff033224 */ /* 0x000fe200078e0204 */
[----:B------:R-:W-:Y:S01]  /*8a40*/  ISETP.NE.AND P3, PT, R12, 0x1, PT ;  /* 0x000000010c00780c */ /* 0x000fe20003f65270 */
[C---:B------:R-:W-:Y:S01]  /*8a50*/  VIADD R2, R0.reuse, 0x1 ;  /* 0x0000000100027836 */ /* 0x040fe20000000000 */
[----:B------:R-:W-:Y:S01]  /*8a60*/  @P2 IADD3 R2, PT, PT, R0, RZ, RZ ;  /* 0x000000ff00022210 */ /* 0x000fe20007ffe0ff */
[C---:B------:R-:W-:Y:S01]  /*8a70*/  VIADD R4, R3.reuse, 0x1 ;  /* 0x0000000103047836 */ /* 0x040fe20000000000 */
[----:B------:R-:W-:-:S02]  /*8a80*/  @P0 IADD3 R4, PT, PT, R3, RZ, RZ ;  /* 0x000000ff03040210 */ /* 0x000fc40007ffe0ff */
[C---:B------:R-:W-:Y:S01]  /*8a90*/  ISETP.NE.AND P0, PT, R13.reuse, 0x1, PT ;  /* 0x000000010d00780c */ /* 0x040fe20003f05270 */
[----:B------:R-:W-:Y:S01]  /*8aa0*/  VIADD R0, R2, 0x1 ;  /* 0x0000000102007836 */ /* 0x000fe20000000000 */
[----:B------:R-:W-:Y:S01]  /*8ab0*/  ISETP.NE.AND P2, PT, R12, 0x2, PT ;  /* 0x000000020c00780c */ /* 0x000fe20003f45270 */
[----:B------:R-:W-:Y:S01]  /*8ac0*/  @P1 IMAD.MOV R0, RZ, RZ, R2 ;  /* 0x000000ffff001224 */ /* 0x000fe200078e0202 */
[----:B------:R-:W-:Y:S01]  /*8ad0*/  ISETP.NE.AND P1, PT, R13, 0x2, PT ;  /* 0x000000020d00780c */ /* 0x000fe20003f25270 */
[----:B------:R-:W-:Y:S01]  /*8ae0*/  VIADD R3, R4, 0x1 ;  /* 0x0000000104037836 */ /* 0x000fe20000000000 */
[----:B------:R-:W4:Y:S01]  /*8af0*/  LDL.64 R12, [R1+0xe70] ;  /* 0x000e7000010c7983 */ /* 0x000f220000100a00 */
[----:B------:R-:W-:Y:S01]  /*8b00*/  @P3 IMAD.MOV R3, RZ, RZ, R4 ;  /* 0x000000ffff033224 */ /* 0x000fe200078e0204 */
[----:B------:R-:W-:Y:S02]  /*8b10*/  IADD3 R2, PT, PT, R0, 0x1, RZ ;  /* 0x0000000100027810 */ /* 0x000fe40007ffe0ff */
[----:B------:R-:W4:Y:S02]  /*8b20*/  LDL.64 R4, [R1+0xe78] ;  /* 0x000e780001047983 */ /* 0x000f240000100a00 */
[----:B------:R-:W-:Y:S01]  /*8b30*/  IADD3 R11, PT, PT, R3, 0x1, RZ ;  /* 0x00000001030b7810 */ /* 0x000fe20007ffe0ff */
[----:B------:R-:W-:Y:S01]  /*8b40*/  @P0 IMAD.MOV R11, RZ, RZ, R3 ;  /* 0x000000ffff0b0224 */ /* 0x000fe200078e0203 */
[----:B------:R-:W-:Y:S01]  /*8b50*/  ISETP.NE.AND P0, PT, R36, 0x1, PT ;  /* 0x000000012400780c */ /* 0x000fe20003f05270 */
[----:B------:R-:W-:Y:S01]  /*8b60*/  @P2 IMAD.MOV R2, RZ, RZ, R0 ;  /* 0x000000ffff022224 */ /* 0x000fe200078e0200 */
[----:B------:R-:W-:-:S03]  /*8b70*/  ISETP.NE.AND P2, PT, R37, 0x1, PT ;  /* 0x000000012500780c */ /* 0x000fc60003f45270 */
[C---:B------:R-:W-:Y:S01]  /*8b80*/  VIADD R0, R2.reuse, 0x1 ;  /* 0x0000000102007836 */ /* 0x040fe20000000000 */
[----:B------:R-:W-:Y:S01]  /*8b90*/  @P1 IADD3 R0, PT, PT, R2, RZ, RZ ;  /* 0x000000ff02001210 */ /* 0x000fe20007ffe0ff */
[----:B------:R-:W-:Y:S01]  /*8ba0*/  VIADD R2, R11, 0x1 ;  /* 0x000000010b027836 */ /* 0x000fe20000000000 */
[----:B------:R-:W-:-:S05]  /*8bb0*/  ISETP.NE.AND P1, PT, R36, 0x2, PT ;  /* 0x000000022400780c */ /* 0x000fca0003f25270 */
[----:B------:R-:W-:Y:S01]  /*8bc0*/  @P0 IMAD.MOV R2, RZ, RZ, R11 ;  /* 0x000000ffff020224 */ /* 0x000fe200078e020b */
[----:B------:R-:W-:-:S03]  /*8bd0*/  ISETP.NE.AND P3, PT, R37, 0x2, PT ;  /* 0x000000022500780c */ /* 0x000fc60003f65270 */
[C---:B------:R-:W-:Y:S01]  /*8be0*/  VIADD R29, R2.reuse, 0x1 ;  /* 0x00000001021d7836 */ /* 0x040fe20000000000 */
[----:B------:R-:W-:Y:S02]  /*8bf0*/  @P2 IADD3 R29, PT, PT, R2, RZ, RZ ;  /* 0x000000ff021d2210 */ /* 0x000fe40007ffe0ff */
[----:B------:R-:W4:Y:S01]  /*8c00*/  LDL.64 R2, [R1+0xe80] ;  /* 0x000e800001027983 */ /* 0x000f220000100a00 */
[----:B------:R-:W-:Y:S01]  /*8c10*/  IADD3 R11, PT, PT, R0, 0x1, RZ ;  /* 0x00000001000b7810 */ /* 0x000fe20007ffe0ff */
[----:B------:R-:W-:Y:S01]  /*8c20*/  @P1 IMAD.MOV R11, RZ, RZ, R0 ;  /* 0x000000ffff0b1224 */ /* 0x000fe200078e0200 */
[----:B------:R-:W-:-:S03]  /*8c30*/  ISETP.NE.AND P1, PT, R8, 0x1, PT ;  /* 0x000000010800780c */ /* 0x000fc60003f25270 */
[----:B------:R-:W-:Y:S01]  /*8c40*/  VIADD R0, R11, 0x1 ;  /* 0x000000010b007836 */ /* 0x000fe20000000000 */
[----:B------:R-:W-:Y:S01]  /*8c50*/  ISETP.NE.AND P2, PT, R8, 0x2, PT ;  /* 0x000000020800780c */ /* 0x000fe20003f45270 */
[----:B------:R-:W-:Y:S01]  /*8c60*/  @P3 IMAD.MOV R0, RZ, RZ, R11 ;  /* 0x000000ffff003224 */ /* 0x000fe200078e020b */
[C---:B------:R-:W-:Y:S02]  /*8c70*/  ISETP.NE.AND P3, PT, R9.reuse, 0x1, PT ;  /* 0x000000010900780c */ /* 0x040fe40003f65270 */
[----:B------:R-:W-:Y:S02]  /*8c80*/  ISETP.NE.AND P0, PT, R9, 0x2, PT ;  /* 0x000000020900780c */ /* 0x000fe40003f05270 */
[----:B------:R-:W4:Y:S01]  /*8c90*/  LDL.64 R8, [R1+0xe88] ;  /* 0x000e880001087983 */ /* 0x000f220000100a00 */
[----:B------:R-:W-:-:S06]  /*8ca0*/  VIADD R11, R0, 0x1 ;  /* 0x00000001000b7836 */ /* 0x000fcc0000000000 */
[----:B------:R-:W-:Y:S02]  /*8cb0*/  @P2 IADD3 R11, PT, PT, R0, RZ, RZ ;  /* 0x000000ff000b2210 */ /* 0x000fe40007ffe0ff */
[----:B------:R-:W4:Y:S01]  /*8cc0*/  LDL R0, [R1+0xe90] ;  /* 0x000e900001007983 */ /* 0x000f220000100800 */
[----:B------:R-:W-:Y:S01]  /*8cd0*/  IADD3 R30, PT, PT, R29, 0x1, RZ ;  /* 0x000000011d1e7810 */ /* 0x000fe20007ffe0ff */
[----:B------:R-:W-:Y:S01]  /*8ce0*/  @P1 IMAD.MOV R30, RZ, RZ, R29 ;  /* 0x000000ffff1e1224 */ /* 0x000fe200078e021d */
[C---:B------:R-:W-:Y:S02]  /*8cf0*/  ISETP.NE.AND P1, PT, R6.reuse, 0x1, PT ;  /* 0x000000010600780c */ /* 0x040fe40003f25270 */
[----:B------:R-:W-:Y:S01]  /*8d00*/  ISETP.NE.AND P2, PT, R6, 0x2, PT ;  /* 0x000000020600780c */ /* 0x000fe20003f45270 */
[----:B------:R-:W-:Y:S02]  /*8d10*/  VIADD R29, R30, 0x1 ;  /* 0x000000011e1d7836 */ /* 0x000fe40000000000 */
[----:B------:R-:W-:Y:S01]  /*8d20*/  @P3 IMAD.MOV R29, RZ, RZ, R30 ;  /* 0x000000ffff1d3224 */ /* 0x000fe200078e021e */
[----:B------:R-:W-:-:S02]  /*8d30*/  ISETP.NE.AND P3, PT, R7, 0x1, PT ;  /* 0x000000010700780c */ /* 0x000fc40003f65270 */
[----:B------:R-:W-:Y:S01]  /*8d40*/  IADD3 R6, PT, PT, R11, 0x1, RZ ;  /* 0x000000010b067810 */ /* 0x000fe20007ffe0ff */
[----:B------:R-:W-:Y:S01]  /*8d50*/  @P0 IMAD.MOV R6, RZ, RZ, R11 ;  /* 0x000000ffff060224 */ /* 0x000fe200078e020b */
[----:B------:R-:W-:Y:S01]  /*8d60*/  ISETP.NE.AND P0, PT, R7, 0x2, PT ;  /* 0x000000020700780c */ /* 0x000fe20003f05270 */
[C---:B------:R-:W-:Y:S02]  /*8d70*/  VIADD R11, R29.reuse, 0x1 ;  /* 0x000000011d0b7836 */ /* 0x040fe40000000000 */
[----:B------:R-:W-:Y:S01]  /*8d80*/  @P1 IADD3 R11, PT, PT, R29, RZ, RZ ;  /* 0x000000ff1d0b1210 */ /* 0x000fe20007ffe0ff */
[----:B------:R-:W-:Y:S02]  /*8d90*/  VIADD R7, R6, 0x1 ;  /* 0x0000000106077836 */ /* 0x000fe40000000000 */
[----:B------:R-:W-:Y:S01]  /*8da0*/  @P2 IMAD.MOV R7, RZ, RZ, R6 ;  /* 0x000000ffff072224 */ /* 0x000fe200078e0206 */
[----:B------:R-:W-:Y:S02]  /*8db0*/  IADD3 R29, PT, PT, R11, 0x1, RZ ;  /* 0x000000010b1d7810 */ /* 0x000fe40007ffe0ff */
[----:B------:R-:W-:-:S02]  /*8dc0*/  @P3 IMAD.MOV R29, RZ, RZ, R11 ;  /* 0x000000ffff1d3224 */ /* 0x000fc400078e020b */
[C---:B------:R-:W-:Y:S02]  /*8dd0*/  VIADD R6, R7.reuse, 0x1 ;  /* 0x0000000107067836 */ /* 0x040fe40000000000 */
[----:B------:R-:W-:Y:S01]  /*8de0*/  @P0 IADD3 R6, PT, PT, R7, RZ, RZ ;  /* 0x000000ff07060210 */ /* 0x000fe20007ffe0ff */
[----:B------:R-:W-:-:S04]  /*8df0*/  VIADD R11, R29, 0x1 ;  /* 0x000000011d0b7836 */ /* 0x000fc80000000000 */
[----:B------:R-:W-:Y:S01]  /*8e00*/  VIADD R7, R6, 0x1 ;  /* 0x0000000106077836 */ /* 0x000fe20000000000 */
[C---:B--2---:R-:W-:Y:S02]  /*8e10*/  ISETP.NE.AND P2, PT, R18.reuse, 0x1, PT ;  /* 0x000000011200780c */ /* 0x044fe40003f45270 */
[----:B------:R-:W-:Y:S02]  /*8e20*/  ISETP.NE.AND P3, PT, R18, 0x2, PT ;  /* 0x000000021200780c */ /* 0x000fe40003f65270 */
[C---:B------:R-:W-:Y:S02]  /*8e30*/  ISETP.NE.AND P0, PT, R19.reuse, 0x1, PT ;  /* 0x000000011300780c */ /* 0x040fe40003f05270 */
[----:B------:R-:W-:-:S07]  /*8e40*/  ISETP.NE.AND P1, PT, R19, 0x2, PT ;  /* 0x000000021300780c */ /* 0x000fce0003f25270 */
[----:B------:R-:W-:Y:S02]  /*8e50*/  @P2 IADD3 R11, PT, PT, R29, RZ, RZ ;  /* 0x000000ff1d0b2210 */ /* 0x000fe40007ffe0ff */
[----:B------:R-:W-:Y:S01]  /*8e60*/  @P3 IMAD.MOV R7, RZ, RZ, R6 ;  /* 0x000000ffff073224 */ /* 0x000fe200078e0206 */
[C---:B---3--:R-:W-:Y:S02]  /*8e70*/  ISETP.NE.AND P2, PT, R20.reuse, 0x1, PT ;  /* 0x000000011400780c */ /* 0x048fe40003f45270 */
[----:B------:R-:W-:Y:S01]  /*8e80*/  ISETP.NE.AND P3, PT, R20, 0x2, PT ;  /* 0x000000021400780c */ /* 0x000fe20003f65270 */
[----:B------:R-:W-:Y:S01]  /*8e90*/  VIADD R18, R11, 0x1 ;  /* 0x000000010b127836 */ /* 0x000fe20000000000 */
[----:B------:R-:W-:Y:S01]  /*8ea0*/  IADD3 R6, PT, PT, R7, 0x1, RZ ;  /* 0x0000000107067810 */ /* 0x000fe20007ffe0ff */
[----:B------:R-:W-:Y:S01]  /*8eb0*/  @P0 IMAD.MOV R18, RZ, RZ, R11 ;  /* 0x000000ffff120224 */ /* 0x000fe200078e020b */
[C---:B------:R-:W-:Y:S01]  /*8ec0*/  ISETP.NE.AND P0, PT, R21.reuse, 0x1, PT ;  /* 0x000000011500780c */ /* 0x040fe20003f05270 */
[----:B------:R-:W-:Y:S01]  /*8ed0*/  @P1 IMAD.MOV R6, RZ, RZ, R7 ;  /* 0x000000ffff061224 */ /* 0x000fe200078e0207 */
[----:B------:R-:W-:-:S02]  /*8ee0*/  ISETP.NE.AND P1, PT, R21, 0x2, PT ;  /* 0x000000021500780c */ /* 0x000fc40003f25270 */
[----:B------:R-:W-:Y:S01]  /*8ef0*/  IADD3 R11, PT, PT, R18, 0x1, RZ ;  /* 0x00000001120b7810 */ /* 0x000fe20007ffe0ff */
[----:B------:R-:W-:Y:S02]  /*8f00*/  VIADD R7, R6, 0x1 ;  /* 0x0000000106077836 */ /* 0x000fe40000000000 */
[----:B------:R-:W-:Y:S01]  /*8f10*/  @P2 IMAD.MOV R11, RZ, RZ, R18 ;  /* 0x000000ffff0b2224 */ /* 0x000fe200078e0212 */
[----:B------:R-:W-:Y:S02]  /*8f20*/  ISETP.NE.AND P2, PT, R32, 0x1, PT ;  /* 0x000000012000780c */ /* 0x000fe40003f45270 */
[----:B------:R-:W-:Y:S02]  /*8f30*/  @P3 IADD3 R7, PT, PT, R6, RZ, RZ ;  /* 0x000000ff06073210 */ /* 0x000fe40007ffe0ff */
[----:B------:R-:W-:Y:S01]  /*8f40*/  ISETP.NE.AND P3, PT, R32, 0x2, PT ;  /* 0x000000022000780c */ /* 0x000fe20003f65270 */
[C---:B------:R-:W-:Y:S01]  /*8f50*/  VIADD R18, R11.reuse, 0x1 ;  /* 0x000000010b127836 */ /* 0x040fe20000000000 */
[----:B------:R-:W-:Y:S01]  /*8f60*/  @P0 IADD3 R18, PT, PT, R11, RZ, RZ ;  /* 0x000000ff0b120210 */ /* 0x000fe20007ffe0ff */
[----:B------:R-:W-:Y:S01]  /*8f70*/  VIADD R6, R7, 0x1 ;  /* 0x0000000107067836 */ /* 0x000fe20000000000 */
[C---:B------:R-:W-:Y:S01]  /*8f80*/  ISETP.NE.AND P0, PT, R33.reuse, 0x1, PT ;  /* 0x000000012100780c */ /* 0x040fe20003f05270 */
[----:B------:R-:W-:Y:S01]  /*8f90*/  @P1 IMAD.MOV R6, RZ, RZ, R7 ;  /* 0x000000ffff061224 */ /* 0x000fe200078e0207 */
[----:B------:R-:W-:Y:S01]  /*8fa0*/  ISETP.NE.AND P1, PT, R33, 0x2, PT ;  /* 0x000000022100780c */ /* 0x000fe20003f25270 */
[----:B------:R-:W-:-:S02]  /*8fb0*/  VIADD R11, R18, 0x1 ;  /* 0x00000001120b7836 */ /* 0x000fc40000000000 */
[----:B------:R-:W-:Y:S01]  /*8fc0*/  @P2 IMAD.MOV R11, RZ, RZ, R18 ;  /* 0x000000ffff0b2224 */ /* 0x000fe200078e0212 */
[----:B------:R-:W-:-:S03]  /*8fd0*/  IADD3 R7, PT, PT, R6, 0x1, RZ ;  /* 0x0000000106077810 */ /* 0x000fc60007ffe0ff */
[----:B------:R-:W-:Y:S02]  /*8fe0*/  @P3 IADD3 R7, PT, PT, R6, RZ, RZ ;  /* 0x000000ff06073210 */ /* 0x000fe40007ffe0ff */
[C---:B------:R-:W-:Y:S02]  /*8ff0*/  ISETP.NE.AND P2, PT, R26.reuse, 0x1, PT ;  /* 0x000000011a00780c */ /* 0x040fe40003f45270 */
[----:B------:R-:W-:Y:S01]  /*9000*/  ISETP.NE.AND P3, PT, R26, 0x2, PT ;  /* 0x000000021a00780c */ /* 0x000fe20003f65270 */
[----:B------:R-:W-:Y:S01]  /*9010*/  VIADD R18, R11, 0x1 ;  /* 0x000000010b127836 */ /* 0x000fe20000000000 */
[C---:B------:R-:W-:Y:S01]  /*9020*/  IADD3 R6, PT, PT, R7.reuse, 0x1, RZ ;  /* 0x0000000107067810 */ /* 0x040fe20007ffe0ff */
[----:B------:R-:W-:Y:S01]  /*9030*/  @P0 IMAD.MOV R18, RZ, RZ, R11 ;  /* 0x000000ffff120224 */ /* 0x000fe200078e020b */
[----:B------:R-:W-:Y:S02]  /*9040*/  @P1 IADD3 R6, PT, PT, R7, RZ, RZ ;  /* 0x000000ff07061210 */ /* 0x000fe40007ffe0ff */
[----:B------:R-:W-:-:S02]  /*9050*/  ISETP.NE.AND P0, PT, R27, 0x1, PT ;  /* 0x000000011b00780c */ /* 0x000fc40003f05270 */
[----:B------:R-:W-:Y:S01]  /*9060*/  ISETP.NE.AND P1, PT, R27, 0x2, PT ;  /* 0x000000021b00780c */ /* 0x000fe20003f25270 */
[----:B------:R-:W-:Y:S01]  /*9070*/  VIADD R11, R18, 0x1 ;  /* 0x00000001120b7836 */ /* 0x000fe20000000000 */
[C---:B------:R-:W-:Y:S01]  /*9080*/  IADD3 R7, PT, PT, R6.reuse, 0x1, RZ ;  /* 0x0000000106077810 */ /* 0x040fe20007ffe0ff */
[----:B------:R-:W-:Y:S02]  /*9090*/  @P2 IMAD.MOV R11, RZ, RZ, R18 ;  /* 0x000000ffff0b2224 */ /* 0x000fe400078e0212 */
[----:B------:R-:W-:Y:S02]  /*90a0*/  @P3 IADD3 R7, PT, PT, R6, RZ, RZ ;  /* 0x000000ff06073210 */ /* 0x000fe40007ffe0ff */
[C---:B------:R-:W-:Y:S02]  /*90b0*/  ISETP.NE.AND P2, PT, R24.reuse, 0x1, PT ;  /* 0x000000011800780c */ /* 0x040fe40003f45270 */
[----:B------:R-:W-:Y:S01]  /*90c0*/  ISETP.NE.AND P3, PT, R24, 0x2, PT ;  /* 0x000000021800780c */ /* 0x000fe20003f65270 */
[----:B------:R-:W-:Y:S01]  /*90d0*/  VIADD R18, R11, 0x1 ;  /* 0x000000010b127836 */ /* 0x000fe20000000000 */
[C---:B------:R-:W-:Y:S01]  /*90e0*/  IADD3 R6, PT, PT, R7.reuse, 0x1, RZ ;  /* 0x0000000107067810 */ /* 0x040fe20007ffe0ff */
[----:B------:R-:W-:Y:S01]  /*90f0*/  @P0 IMAD.MOV R18, RZ, RZ, R11 ;  /* 0x000000ffff120224 */ /* 0x000fe200078e020b */
[----:B------:R-:W-:-:S02]  /*9100*/  @P1 IADD3 R6, PT, PT, R7, RZ, RZ ;  /* 0x000000ff07061210 */ /* 0x000fc40007ffe0ff */
[C---:B------:R-:W-:Y:S02]  /*9110*/  ISETP.NE.AND P0, PT, R25.reuse, 0x1, PT ;  /* 0x000000011900780c */ /* 0x040fe40003f05270 */
        /* <DEDUP_REMOVED lines=29> */
[C---:B----4-:R-:W-:Y:S02]  /*92f0*/  ISETP.NE.AND P2, PT, R14.reuse, 0x2, PT ;  /* 0x000000020e00780c */ /* 0x050fe40003f45270 */
        /* <DEDUP_REMOVED lines=8> */
[C---:B------:R-:W-:Y:S02]  /*9380*/  IADD3 R7, PT, PT, R6.reuse, 0x1, RZ ;  /* 0x0000000106077810 */ /* 0x040fe40007ffe0ff */
[----:B------:R-:W-:Y:S01]  /*9390*/  @P2 IADD3 R7, PT, PT, R6, RZ, RZ ;  /* 0x000000ff06072210 */ /* 0x000fe20007ffe0ff */
[----:B------:R-:W-:Y:S01]  /*93a0*/  @P3 IMAD.MOV R11, RZ, RZ, R14 ;  /* 0x000000ffff0b3224 */ /* 0x000fe200078e020e */
[C---:B------:R-:W-:Y:S02]  /*93b0*/  ISETP.NE.AND P2, PT, R16.reuse, 0x2, PT ;  /* 0x000000021000780c */ /* 0x040fe40003f45270 */
[----:B------:R-:W-:Y:S01]  /*93c0*/  ISETP.NE.AND P3, PT, R16, 0x1, PT ;  /* 0x000000011000780c */ /* 0x000fe20003f65270 */
[----:B------:R-:W-:Y:S01]  /*93d0*/  VIADD R14, R11, 0x1 ;  /* 0x000000010b0e7836 */ /* 0x000fe20000000000 */
[----:B------:R-:W-:Y:S01]  /*93e0*/  IADD3 R6, PT, PT, R7, 0x1, RZ ;  /* 0x0000000107067810 */ /* 0x000fe20007ffe0ff */
[----:B------:R-:W-:Y:S01]  /*93f0*/  @P0 IMAD.MOV R14, RZ, RZ, R11 ;  /* 0x000000ffff0e0224 */ /* 0x000fe200078e020b */
[----:B------:R-:W-:-:S02]  /*9400*/  ISETP.NE.AND P0, PT, R17, 0x1, PT ;  /* 0x000000011100780c */ /* 0x000fc40003f05270 */
[----:B------:R-:W-:Y:S02]  /*9410*/  @P1 IADD3 R6, PT, PT, R7, RZ, RZ ;  /* 0x000000ff07061210 */ /* 0x000fe40007ffe0ff */
        /* <DEDUP_REMOVED lines=53> */
[----:B------:R-:W-:Y:S02]  /*9770*/  ISETP.NE.AND P2, PT, R0, 0x1, PT ;  /* 0x000000010000780c */ /* 0x000fe40003f45270 */
[----:B------:R-:W-:-:S02]  /*9780*/  ISETP.NE.AND P1, PT, R10, 0x2, PT ;  /* 0x000000020a00780c */ /* 0x000fc40003f25270 */
[----:B------:R-:W-:Y:S01]  /*9790*/  ISETP.NE.AND P3, PT, R0, 0x2, PT ;  /* 0x000000020000780c */ /* 0x000fe20003f65270 */
[----:B------:R-:W-:Y:S01]  /*97a0*/  VIADD R4, R5, 0x1 ;  /* 0x0000000105047836 */ /* 0x000fe20000000000 */
[C---:B------:R-:W-:Y:S01]  /*97b0*/  IADD3 R2, PT, PT, R3.reuse, 0x1, RZ ;  /* 0x0000000103027810 */ /* 0x040fe20007ffe0ff */
[----:B------:R-:W-:Y:S01]  /*97c0*/  @P0 IMAD.MOV R4, RZ, RZ, R5 ;  /* 0x000000ffff040224 */ /* 0x000fe200078e0205 */
[----:B------:R-:W-:Y:S01]  /*97d0*/  @P4 IADD3 R2, PT, PT, R3, RZ, RZ ;  /* 0x000000ff03024210 */ /* 0x000fe20007ffe0ff */
[----:B-----5:R-:W-:-:S03]  /*97e0*/  VIADD R5, R31, 0x1 ;  /* 0x000000011f057836 */ /* 0x020fc60000000000 */
[----:B------:R-:W-:Y:S01]  /*97f0*/  IADD3 R3, PT, PT, R4, 0x1, RZ ;  /* 0x0000000104037810 */ /* 0x000fe20007ffe0ff */
[C---:B------:R-:W-:Y:S02]  /*9800*/  VIADD R0, R2.reuse, 0x1 ;  /* 0x0000000102007836 */ /* 0x040fe40000000000 */
[----:B------:R-:W-:Y:S01]  /*9810*/  @P2 IMAD.MOV R3, RZ, RZ, R4 ;  /* 0x000000ffff032224 */ /* 0x000fe200078e0204 */
[----:B------:R-:W-:Y:S02]  /*9820*/  @P1 IADD3 R5, PT, PT, R31, RZ, RZ ;  /* 0x000000ff1f051210 */ /* 0x000fe40007ffe0ff */
[----:B------:R-:W-:Y:S01]  /*9830*/  @P3 IADD3 R0, PT, PT, R2, RZ, RZ ;  /* 0x000000ff02003210 */ /* 0x000fe20007ffe0ff */
[----:B------:R-:W-:-:S03]  /*9840*/  IMAD.IADD R28, R28, 0x1, R3 ;  /* 0x000000011c1c7824 */ /* 0x000fc600078e0203 */
[----:B------:R-:W-:-:S04]  /*9850*/  IADD3 R7, PT, PT, R0, R5, RZ ;  /* 0x0000000500077210 */ /* 0x000fc80007ffe0ff */
[----:B------:R-:W-:Y:S01]  /*9860*/  ISETP.GT.AND P0, PT, R28, R7, PT ;  /* 0x000000071c00720c */ /* 0x000fe20003f04270 */
[----:B------:R-:W0:-:S12]  /*9870*/  S2R R9, SR_TID.X ;  /* 0x0000000000097919 */ /* 0x000e180000002100 */
[----:B------:R-:W1:Y:S01]  /*9880*/  @P0 S2R R3, SR_CgaCtaId ;  /* 0x0000000000030919 */ /* 0x000e620000008800 */
[----:B------:R-:W-:Y:S01]  /*9890*/  @P0 MOV R0, 0x400 ;  /* 0x0000040000000802 */ /* 0x000fe20000000f00 */
[----:B------:R-:W-:Y:S01]  /*98a0*/  @P0 IMAD.MOV.U32 R2, RZ, RZ, 0x0 ;  /* 0x00000000ff020424 */ /* 0x000fe200078e00ff */
[----:B------:R-:W-:Y:S02]  /*98b0*/  BSSY.RECONVERGENT B0, `(.L_x_61) ;  /* 0x000000f000007945 */ /* 0x000fe40003800200 */
[----:B-1----:R-:W-:Y:S02]  /*98c0*/  @P0 LEA R0, R3, R0, 0x18 ;  /* 0x0000000003000211 */ /* 0x002fe400078ec0ff */
[----:B------:R-:W-:-:S03]  /*98d0*/  @P0 MOV R3, 0x3ff00000 ;  /* 0x3ff0000000030802 */ /* 0x000fc60000000f00 */
[----:B0-----:R-:W-:-:S05]  /*98e0*/  @P0 IMAD R5, R9, 0x8, R0 ;  /* 0x0000000809050824 */ /* 0x001fca00078e0200 */
[----:B------:R0:W-:Y:S01]  /*98f0*/  @P0 STS.64 [R5], R2 ;  /* 0x0000000205000388 */ /* 0x0001e20000000a00 */
[----:B------:R-:W-:Y:S01]  /*9900*/  ISETP.NE.AND P1, PT, R9, RZ, PT ;  /* 0x000000ff0900720c */ /* 0x000fe20003f25270 */
[----:B------:R-:W-:-:S12]  /*9910*/  @P0 BRA `(.L_x_62) ;  /* 0x0000000000200947 */ /* 0x000fd80003800000 */
[----:B------:R-:W-:-:S13]  /*9920*/  ISETP.NE.AND P0, PT, R28, R7, PT ;  /* 0x000000071c00720c */ /* 0x000fda0003f05270 */
[----:B0-----:R-:W0:Y:S01]  /*9930*/  @!P0 S2R R3, SR_CgaCtaId ;  /* 0x0000000000038919 */ /* 0x001e220000008800 */
[----:B------:R-:W-:Y:S02]  /*9940*/  @!P0 MOV R0, 0x400 ;  /* 0x0000040000008802 */ /* 0x000fe40000000f00 */
[----:B------:R-:W-:Y:S02]  /*9950*/  @!P0 MOV R2, 0x0 ;  /* 0x0000000000028802 */ /* 0x000fe40000000f00 */
[----:B0-----:R-:W-:Y:S01]  /*9960*/  @!P0 LEA R0, R3, R0, 0x18 ;  /* 0x0000000003008211 */ /* 0x001fe200078ec0ff */
[----:B------:R-:W-:-:S03]  /*9970*/  @!P0 IMAD.MOV.U32 R3, RZ, RZ, 0x3fe00000 ;  /* 0x3fe00000ff038424 */ /* 0x000fc600078e00ff */
[----:B------:R-:W-:-:S05]  /*9980*/  @!P0 LEA R9, R9, R0, 0x3 ;  /* 0x0000000009098211 */ /* 0x000fca00078e18ff */
[----:B------:R1:W-:Y:S02]  /*9990*/  @!P0 STS.64 [R9], R2 ;  /* 0x0000000209008388 */ /* 0x0003e40000000a00 */
.L_x_62:
[----:B------:R-:W-:Y:S05]  /*99a0*/  BSYNC.RECONVERGENT B0 ;  /* 0x0000000000007941 */ /* 0x000fea0003800200 */
.L_x_61:
[----:B------:R-:W-:Y:S06]  /*99b0*/  BAR.SYNC.DEFER_BLOCKING 0x0 ;  /* 0x0000000000007b1d */ /* 0x000fec0000010000 */
[----:B------:R-:W-:Y:S05]  /*99c0*/  @P1 EXIT ;  /* 0x000000000000194d */ /* 0x000fea0003800000 */
[----:B0-----:R-:W0:Y:S01]  /*99d0*/  S2R R5, SR_CTAID.X ;  /* 0x0000000000057919 */ /* 0x001e220000002500 */
[----:B-1----:R-:W0:Y:S02]  /*99e0*/  LDC.64 R2, c[0x0][0x388] ;  /* 0x0000e200ff027b82 */ /* 0x002e240000000a00 */
[----:B0-----:R-:W-:-:S05]  /*99f0*/  IMAD.WIDE.U32 R2, R5, 0x8, R2 ;  /* 0x0000000805027825 */ /* 0x001fca00078e0002 */
[----:B------:R0:W5:Y:S01]  /*9a00*/  LDG.E.64 R14, desc[UR6][R2.64] ;  /* 0x00000006020e7981 */ /* 0x000162000c1e1b00 */
[----:B------:R-:W1:Y:S01]  /*9a10*/  S2UR UR5, SR_CgaCtaId ;  /* 0x00000000000579c3 */ /* 0x000e620000008800 */
[----:B------:R-:W-:Y:S01]  /*9a20*/  IMAD.MOV.U32 R0, RZ, RZ, 0x80 ;  /* 0x00000080ff007424 */ /* 0x000fe200078e00ff */
[----:B------:R-:W-:Y:S02]  /*9a30*/  UMOV UR4, 0x400 ;  /* 0x0000040000047882 */ /* 0x000fe40000000000 */
[----:B01----:R-:W-:-:S12]  /*9a40*/  ULEA UR4, UR5, UR4, 0x18 ;  /* 0x0000000405047291 */ /* 0x003fd8000f8ec0ff */
.L_x_63:
[----:B------:R-:W0:Y:S04]  /*9a50*/  LDS.128 R16, [R0+UR4+-0x80] ;  /* 0xffff800400107984 */ /* 0x000e280008000c00 */
[----:B------:R-:W1:Y:S04]  /*9a60*/  LDS.128 R8, [R0+UR4+-0x70] ;  /* 0xffff900400087984 */ /* 0x000e680008000c00 */
[----:B------:R-:W2:Y:S01]  /*9a70*/  LDS.128 R4, [R0+UR4+-0x60] ;  /* 0xffffa00400047984 */ /* 0x000ea20008000c00 */
[----:B0----5:R-:W-:-:S03]  /*9a80*/  DADD R16, R16, R14 ;  /* 0x0000000010107229 */ /* 0x021fc6000000000e */
[----:B------:R-:W0:Y:S05]  /*9a90*/  LDS.128 R12, [R0+UR4+-0x50] ;  /* 0xffffb004000c7984 */ /* 0x000e2a0008000c00 */
[----:B------:R-:W-:-:S08]  /*9aa0*/  DADD R16, R16, R18 ;  /* 0x0000000010107229 */ /* 0x000fd00000000012 */
[----:B-1----:R-:W-:-:S08]  /*9ab0*/  DADD R8, R16, R8 ;  /* 0x0000000010087229 */ /* 0x002fd00000000008 */
[----:B------:R-:W-:Y:S02]  /*9ac0*/  DADD R16, R8, R10 ;  /* 0x0000000008107229 */ /* 0x000fe4000000000a */
[----:B------:R-:W1:Y:S06]  /*9ad0*/  LDS.128 R8, [R0+UR4+-0x40] ;  /* 0xffffc00400087984 */ /* 0x000e6c0008000c00 */
[----:B--2---:R-:W-:-:S08]  /*9ae0*/  DADD R4, R16, R4 ;  /* 0x0000000010047229 */ /* 0x004fd00000000004 */
[----:B------:R-:W-:Y:S02]  /*9af0*/  DADD R16, R4, R6 ;  /* 0x0000000004107229 */ /* 0x000fe40000000006 */
[----:B------:R-:W2:Y:S06]  /*9b00*/  LDS.128 R4, [R0+UR4+-0x30] ;  /* 0xffffd00400047984 */ /* 0x000eac0008000c00 */
[----:B0-----:R-:W-:-:S08]  /*9b10*/  DADD R12, R16, R12 ;  /* 0x00000000100c7229 */ /* 0x001fd0000000000c */
[----:B------:R-:W-:Y:S02]  /*9b20*/  DADD R16, R12, R14 ;  /* 0x000000000c107229 */ /* 0x000fe4000000000e */
[----:B------:R-:W0:Y:S06]  /*9b30*/  LDS.128 R12, [R0+UR4+-0x20] ;  /* 0xffffe004000c7984 */ /* 0x000e2c0008000c00 */
[----:B-1----:R-:W-:-:S08]  /*9b40*/  DADD R8, R16, R8 ;  /* 0x0000000010087229 */ /* 0x002fd00000000008 */
[----:B------:R-:W-:Y:S02]  /*9b50*/  DADD R16, R8, R10 ;  /* 0x0000000008107229 */ /* 0x000fe4000000000a */
[----:B------:R-:W1:Y:S06]  /*9b60*/  LDS.128 R8, [R0+UR4+-0x10] ;  /* 0xfffff00400087984 */ /* 0x000e6c0008000c00 */
[----:B--2---:R-:W-:-:S08]  /*9b70*/  DADD R4, R16, R4 ;  /* 0x0000000010047229 */ /* 0x004fd00000000004 */
[----:B------:R-:W-:Y:S02]  /*9b80*/  DADD R16, R4, R6 ;  /* 0x0000000004107229 */ /* 0x000fe40000000006 */
[----:B------:R-:W2:Y:S06]  /*9b90*/  LDS.128 R4, [R0+UR4] ;  /* 0x0000000400047984 */ /* 0x000eac0008000c00 */
[----:B0-----:R-:W-:-:S08]  /*9ba0*/  DADD R12, R16, R12 ;  /* 0x00000000100c7229 */ /* 0x001fd0000000000c */
[----:B------:R-:W-:Y:S02]  /*9bb0*/  DADD R16, R12, R14 ;  /* 0x000000000c107229 */ /* 0x000fe4000000000e */
[----:B------:R-:W0:Y:S06]  /*9bc0*/  LDS.128 R12, [R0+UR4+0x10] ;  /* 0x00001004000c7984 */ /* 0x000e2c0008000c00 */
[----:B-1----:R-:W-:-:S08]  /*9bd0*/  DADD R8, R16, R8 ;  /* 0x0000000010087229 */ /* 0x002fd00000000008 */
[----:B------:R-:W-:Y:S02]  /*9be0*/  DADD R16, R8, R10 ;  /* 0x0000000008107229 */ /* 0x000fe4000000000a */
[----:B------:R-:W1:Y:S06]  /*9bf0*/  LDS.128 R8, [R0+UR4+0x20] ;  /* 0x0000200400087984 */ /* 0x000e6c0008000c00 */
[----:B--2---:R-:W-:-:S08]  /*9c00*/  DADD R4, R16, R4 ;  /* 0x0000000010047229 */ /* 0x004fd00000000004 */
[----:B------:R-:W-:Y:S02]  /*9c10*/  DADD R16, R4, R6 ;  /* 0x0000000004107229 */ /* 0x000fe40000000006 */
[----:B------:R-:W2:Y:S06]  /*9c20*/  LDS.128 R4, [R0+UR4+0x30] ;  /* 0x0000300400047984 */ /* 0x000eac0008000c00 */
        /* <DEDUP_REMOVED lines=11> */
[----:B------:R0:W3:Y:S06]  /*9ce0*/  LDS.128 R12, [R0+UR4+0x70] ;  /* 0x00007004000c7984 */ /* 0x0000ec0008000c00 */
[----:B-1----:R-:W-:Y:S01]  /*9cf0*/  DADD R8, R16, R8 ;  /* 0x0000000010087229 */ /* 0x002fe20000000008 */
[----:B0-----:R-:W-:-:S04]  /*9d00*/  IADD3 R0, PT, PT, R0, 0x100, RZ ;  /* 0x0000010000007810 */ /* 0x001fc80007ffe0ff */
[----:B------:R-:W-:-:S03]  /*9d10*/  ISETP.NE.AND P0, PT, R0, 0x2080, PT ;  /* 0x000020800000780c */ /* 0x000fc60003f05270 */
[----:B------:R-:W-:-:S08]  /*9d20*/  DADD R8, R8, R10 ;  /* 0x0000000008087229 */ /* 0x000fd0000000000a */
[----:B--2---:R-:W-:-:S08]  /*9d30*/  DADD R4, R8, R4 ;  /* 0x0000000008047229 */ /* 0x004fd00000000004 */
[----:B------:R-:W-:-:S08]  /*9d40*/  DADD R4, R4, R6 ;  /* 0x0000000004047229 */ /* 0x000fd00000000006 */
[----:B---3--:R-:W-:-:S08]  /*9d50*/  DADD R4, R4, R12 ;  /* 0x0000000004047229 */ /* 0x008fd0000000000c */
[----:B------:R-:W-:Y:S01]  /*9d60*/  DADD R14, R4, R14 ;  /* 0x00000000040e7229 */ /* 0x000fe2000000000e */
[----:B------:R-:W-:Y:S10]  /*9d70*/  @P0 BRA `(.L_x_63) ;  /* 0xfffffffc00340947 */ /* 0x000ff4000383ffff */
[----:B------:R-:W-:Y:S01]  /*9d80*/  STG.E.64 desc[UR6][R2.64], R14 ;  /* 0x0000000e02007986 */ /* 0x000fe2000c101b06 */
[----:B------:R-:W-:Y:S05]  /*9d90*/  EXIT ;  /* 0x000000000000794d */ /* 0x000fea0003800000 */
.L_x_64:
[----:B------:R-:W-:-:S00]  /*9da0*/  BRA `(.L_x_64) ;  /* 0xfffffffc00fc7947 */ /* 0x000fc0000383ffff */
[----:B------:R-:W-:-:S00]  /*9db0*/  NOP ;  /* 0x0000000000007918 */ /* 0x000fc00000000000 */
        /* <DEDUP_REMOVED lines=12> */
.L_x_65:


//--------------------- .nv.global.init           --------------------------
	.section	.nv.global.init,"aw",@progbits
	.align	4
.nv.global.init:
	.type		mrg32k3aM1SubSeq,@object
	.size		mrg32k3aM1SubSeq,(mrg32k3aM2SubSeq - mrg32k3aM1SubSeq)
mrg32k3aM1SubSeq:
        /*0000*/ 	.byte	0x0b, 0xcc, 0xee, 0x04, 0x73, 0x29, 0x8b, 0x6f, 0xf6, 0x53, 0x03, 0xf6, 0x23, 0xf6, 0xea, 0xda
        /* <DEDUP_REMOVED lines=125> */
	.type		mrg32k3aM2SubSeq,@object
	.size		mrg32k3aM2SubSeq,(mrg32k3aM1 - mrg32k3aM2SubSeq)
mrg32k3aM2SubSeq:
        /* <DEDUP_REMOVED lines=126> */
	.type		mrg32k3aM1,@object
	.size		mrg32k3aM1,(mrg32k3aM1Seq - mrg32k3aM1)
mrg32k3aM1:
        /* <DEDUP_REMOVED lines=144> */
	.type		mrg32k3aM1Seq,@object
	.size		mrg32k3aM1Seq,(mrg32k3aM2 - mrg32k3aM1Seq)
mrg32k3aM1Seq:
        /* <DEDUP_REMOVED lines=144> */
	.type		mrg32k3aM2,@object
	.size		mrg32k3aM2,(mrg32k3aM2Seq - mrg32k3aM2)
mrg32k3aM2:
        /* <DEDUP_REMOVED lines=144> */
	.type		mrg32k3aM2Seq,@object
	.size		mrg32k3aM2Seq,(precalc_xorwow_matrix - mrg32k3aM2Seq)
mrg32k3aM2Seq:
        /* <DEDUP_REMOVED lines=144> */
	.type		precalc_xorwow_matrix,@object
	.size		precalc_xorwow_matrix,(precalc_xorwow_offset_matrix - precalc_xorwow_matrix)
precalc_xorwow_matrix:
        /* <DEDUP_REMOVED lines=6400> */
	.type		precalc_xorwow_offset_matrix,@object
	.size		precalc_xorwow_offset_matrix,(.L_1 - precalc_xorwow_offset_matrix)
precalc_xorwow_offset_matrix:
        /* <DEDUP_REMOVED lines=6400> */
.L_1:


//--------------------- .nv.shared._Z17randomPlaysKernelP5StatePdPiS2_S0_ --------------------------
	.section	.nv.shared._Z17randomPlaysKernelP5StatePdPiS2_S0_,"aw",@nobits
	.sectionflags	@""
	.align	8
.nv.shared._Z17randomPlaysKernelP5StatePdPiS2_S0_:
	.zero		9216


//--------------------- .nv.shared.reserved.0     --------------------------
	.section	.nv.shared.reserved.0,"aw",@nobits
	.weak		__nv_reservedSMEM_offset_0_alias
	.size		__nv_reservedSMEM_offset_0_alias, 0, 64
	.other		__nv_reservedSMEM_offset_0_alias,@"STO_CUDA_RESERVED_SHARED STV_DEFAULT"
__nv_reservedSMEM_offset_0_alias:
	.zero		0
	.zero		64


//--------------------- .nv.constant0._Z17randomPlaysKernelP5StatePdPiS2_S0_ --------------------------
	.section	.nv.constant0._Z17randomPlaysKernelP5StatePdPiS2_S0_,"a",@progbits
	.sectionflags	@""
	.align	4
.nv.constant0._Z17randomPlaysKernelP5StatePdPiS2_S0_:
	.zero		936


//--------------------- SYMBOLS --------------------------

	.type		.nv.reservedSmem.offset0,@object
	.size		.nv.reservedSmem.offset0,0x4
	.type		.nv.reservedSmem.cap,@object
	.size		.nv.reservedSmem.cap,0x4
